//
// Generated by NVIDIA NVVM Compiler
//
// Compiler Build ID: CL-36424714
// Cuda compilation tools, release 13.0, V13.0.88
// Based on NVVM 20.0.0
//

.version 9.0
.target sm_100
.address_size 64

	// .globl	_Z21test_fast_exp_kernelsPdS_S_S_ii

.visible .entry _Z21test_fast_exp_kernelsPdS_S_S_ii(
	.param .u64 .ptr .align 1 _Z21test_fast_exp_kernelsPdS_S_S_ii_param_0,
	.param .u64 .ptr .align 1 _Z21test_fast_exp_kernelsPdS_S_S_ii_param_1,
	.param .u64 .ptr .align 1 _Z21test_fast_exp_kernelsPdS_S_S_ii_param_2,
	.param .u64 .ptr .align 1 _Z21test_fast_exp_kernelsPdS_S_S_ii_param_3,
	.param .u32 _Z21test_fast_exp_kernelsPdS_S_S_ii_param_4,
	.param .u32 _Z21test_fast_exp_kernelsPdS_S_S_ii_param_5
)
{
	.reg .pred 	%p<27>;
	.reg .b32 	%r<78>;
	.reg .b32 	%f<9>;
	.reg .b64 	%rd<17>;
	.reg .b64 	%fd<174>;

	ld.param.u64 	%rd5, [_Z21test_fast_exp_kernelsPdS_S_S_ii_param_0];
	ld.param.u64 	%rd6, [_Z21test_fast_exp_kernelsPdS_S_S_ii_param_1];
	ld.param.u64 	%rd7, [_Z21test_fast_exp_kernelsPdS_S_S_ii_param_2];
	ld.param.u64 	%rd8, [_Z21test_fast_exp_kernelsPdS_S_S_ii_param_3];
	ld.param.u32 	%r21, [_Z21test_fast_exp_kernelsPdS_S_S_ii_param_4];
	ld.param.u32 	%r22, [_Z21test_fast_exp_kernelsPdS_S_S_ii_param_5];
	mov.u32 	%r23, %ctaid.x;
	mov.u32 	%r1, %ntid.x;
	mov.u32 	%r24, %tid.x;
	mad.lo.s32 	%r77, %r23, %r1, %r24;
	setp.ge.s32 	%p1, %r77, %r21;
	@%p1 bra 	$L__BB0_29;
	mov.u32 	%r25, %nctaid.x;
	mul.lo.s32 	%r3, %r25, %r1;
	cvta.to.global.u64 	%rd1, %rd5;
	cvta.to.global.u64 	%rd2, %rd6;
	cvta.to.global.u64 	%rd3, %rd7;
	cvta.to.global.u64 	%rd4, %rd8;
$L__BB0_2:
	mul.wide.s32 	%rd9, %r77, 8;
	add.s64 	%rd10, %rd1, %rd9;
	ld.global.f64 	%fd1, [%rd10];
	fma.rn.f64 	%fd30, %fd1, 0d3FF71547652B82FE, 0d4338000000000000;
	{
	.reg .b32 %temp; 
	mov.b64 	{%r5, %temp}, %fd30;
	}
	mov.f64 	%fd31, 0dC338000000000000;
	add.rn.f64 	%fd32, %fd30, %fd31;
	fma.rn.f64 	%fd33, %fd32, 0dBFE62E42FEFA39EF, %fd1;
	fma.rn.f64 	%fd34, %fd32, 0dBC7ABC9E3B39803F, %fd33;
	fma.rn.f64 	%fd35, %fd34, 0d3E5ADE1569CE2BDF, 0d3E928AF3FCA213EA;
	fma.rn.f64 	%fd36, %fd35, %fd34, 0d3EC71DEE62401315;
	fma.rn.f64 	%fd37, %fd36, %fd34, 0d3EFA01997C89EB71;
	fma.rn.f64 	%fd38, %fd37, %fd34, 0d3F2A01A014761F65;
	fma.rn.f64 	%fd39, %fd38, %fd34, 0d3F56C16C1852B7AF;
	fma.rn.f64 	%fd40, %fd39, %fd34, 0d3F81111111122322;
	fma.rn.f64 	%fd41, %fd40, %fd34, 0d3FA55555555502A1;
	fma.rn.f64 	%fd42, %fd41, %fd34, 0d3FC5555555555511;
	fma.rn.f64 	%fd43, %fd42, %fd34, 0d3FE000000000000B;
	fma.rn.f64 	%fd44, %fd43, %fd34, 0d3FF0000000000000;
	fma.rn.f64 	%fd45, %fd44, %fd34, 0d3FF0000000000000;
	{
	.reg .b32 %temp; 
	mov.b64 	{%r6, %temp}, %fd45;
	}
	{
	.reg .b32 %temp; 
	mov.b64 	{%temp, %r7}, %fd45;
	}
	shl.b32 	%r26, %r5, 20;
	add.s32 	%r27, %r26, %r7;
	mov.b64 	%fd169, {%r6, %r27};
	{
	.reg .b32 %temp; 
	mov.b64 	{%temp, %r28}, %fd1;
	}
	mov.b32 	%f5, %r28;
	abs.f32 	%f1, %f5;
	setp.lt.f32 	%p2, %f1, 0f4086232B;
	@%p2 bra 	$L__BB0_5;
	setp.lt.f64 	%p3, %fd1, 0d0000000000000000;
	add.f64 	%fd46, %fd1, 0d7FF0000000000000;
	selp.f64 	%fd169, 0d0000000000000000, %fd46, %p3;
	setp.geu.f32 	%p4, %f1, 0f40874800;
	@%p4 bra 	$L__BB0_5;
	shr.u32 	%r29, %r5, 31;
	add.s32 	%r30, %r5, %r29;
	shr.s32 	%r31, %r30, 1;
	shl.b32 	%r32, %r31, 20;
	add.s32 	%r33, %r7, %r32;
	mov.b64 	%fd47, {%r6, %r33};
	sub.s32 	%r34, %r5, %r31;
	shl.b32 	%r35, %r34, 20;
	add.s32 	%r36, %r35, 1072693248;
	mov.b32 	%r37, 0;
	mov.b64 	%fd48, {%r37, %r36};
	mul.f64 	%fd169, %fd48, %fd47;
$L__BB0_5:
	setp.gt.s32 	%p5, %r22, 1;
	@%p5 bra 	$L__BB0_11;
	setp.eq.s32 	%p8, %r22, 0;
	mov.f64 	%fd173, 0d7FF0000000000000;
	@%p8 bra 	$L__BB0_17;
	setp.eq.s32 	%p9, %r22, 1;
	@%p9 bra 	$L__BB0_8;
	bra.uni 	$L__BB0_24;
$L__BB0_8:
	setp.gt.f64 	%p18, %fd1, 0d4085E00000000000;
	@%p18 bra 	$L__BB0_28;
	setp.lt.f64 	%p19, %fd1, 0dC085E00000000000;
	mov.f64 	%fd173, 0d0000000000000000;
	@%p19 bra 	$L__BB0_28;
	mul.f64 	%fd121, %fd1, 0d41371547652B82FE;
	cvt.rzi.s32.f64 	%r60, %fd121;
	add.s32 	%r61, %r60, 1072662447;
	mov.b32 	%r62, 0;
	mov.b64 	%rd11, {%r62, %r61};
	mov.b64 	%fd122, %rd11;
	mul.f64 	%fd123, %fd1, %fd1;
	fma.rn.f64 	%fd124, %fd123, 0d3EB0C6F7A0B5ED8D, 0d3F1A36E2EB1C432D;
	fma.rn.f64 	%fd125, %fd123, %fd124, 0d3FF0000000000000;
	mul.f64 	%fd173, %fd125, %fd122;
	bra.uni 	$L__BB0_28;
$L__BB0_11:
	setp.eq.s32 	%p6, %r22, 2;
	@%p6 bra 	$L__BB0_20;
	setp.eq.s32 	%p7, %r22, 3;
	@%p7 bra 	$L__BB0_13;
	bra.uni 	$L__BB0_24;
$L__BB0_13:
	div.rn.f64 	%fd49, %fd1, 0d3FE62E42FEFA39EF;
	add.f64 	%fd50, %fd49, 0d3FE0000000000000;
	cvt.rmi.f64.f64 	%fd15, %fd50;
	mul.f64 	%fd51, %fd15, 0d3FE62E42FEFA39EF;
	sub.f64 	%fd52, %fd1, %fd51;
	mul.f64 	%fd53, %fd52, %fd52;
	mul.f64 	%fd54, %fd52, %fd53;
	mul.f64 	%fd55, %fd53, %fd53;
	mul.f64 	%fd56, %fd52, %fd55;
	add.f64 	%fd57, %fd52, 0d3FF0000000000000;
	fma.rn.f64 	%fd58, %fd53, 0d3FE0000000000000, %fd57;
	div.rn.f64 	%fd59, %fd54, 0d4018000000000000;
	add.f64 	%fd60, %fd58, %fd59;
	div.rn.f64 	%fd61, %fd55, 0d4038000000000000;
	add.f64 	%fd62, %fd61, %fd60;
	div.rn.f64 	%fd63, %fd56, 0d405E000000000000;
	add.f64 	%fd16, %fd63, %fd62;
	mov.f64 	%fd64, 0d4338000000000000;
	add.rn.f64 	%fd65, %fd15, %fd64;
	mov.f64 	%fd66, 0dC338000000000000;
	add.rn.f64 	%fd67, %fd65, %fd66;
	{
	.reg .b32 %temp; 
	mov.b64 	{%r12, %temp}, %fd65;
	}
	sub.f64 	%fd68, %fd15, %fd67;
	mul.f64 	%fd69, %fd68, 0d3C7ABC9E3B39803F;
	fma.rn.f64 	%fd70, %fd68, 0d3FE62E42FEFA39EF, %fd69;
	fma.rn.f64 	%fd71, %fd70, 0d3E5ADE1569CE2BDF, 0d3E928AF3FCA213EA;
	fma.rn.f64 	%fd72, %fd71, %fd70, 0d3EC71DEE62401315;
	fma.rn.f64 	%fd73, %fd72, %fd70, 0d3EFA01997C89EB71;
	fma.rn.f64 	%fd74, %fd73, %fd70, 0d3F2A01A014761F65;
	fma.rn.f64 	%fd75, %fd74, %fd70, 0d3F56C16C1852B7AF;
	fma.rn.f64 	%fd76, %fd75, %fd70, 0d3F81111111122322;
	fma.rn.f64 	%fd77, %fd76, %fd70, 0d3FA55555555502A1;
	fma.rn.f64 	%fd78, %fd77, %fd70, 0d3FC5555555555511;
	fma.rn.f64 	%fd79, %fd78, %fd70, 0d3FE000000000000B;
	fma.rn.f64 	%fd80, %fd79, %fd70, 0d3FF0000000000000;
	fma.rn.f64 	%fd81, %fd80, %fd70, 0d3FF0000000000000;
	{
	.reg .b32 %temp; 
	mov.b64 	{%r13, %temp}, %fd81;
	}
	{
	.reg .b32 %temp; 
	mov.b64 	{%temp, %r14}, %fd81;
	}
	shl.b32 	%r38, %r12, 20;
	add.s32 	%r39, %r38, %r14;
	mov.b64 	%fd171, {%r13, %r39};
	{
	.reg .b32 %temp; 
	mov.b64 	{%temp, %r15}, %fd15;
	}
	mov.b32 	%f6, %r15;
	abs.f32 	%f3, %f6;
	setp.lt.f32 	%p10, %f3, 0f408FF000;
	@%p10 bra 	$L__BB0_16;
	setp.lt.s32 	%p11, %r15, 0;
	selp.f64 	%fd82, 0d0000000000000000, 0d7FF0000000000000, %p11;
	setp.nan.f64 	%p12, %fd15, %fd15;
	add.f64 	%fd83, %fd15, %fd15;
	selp.f64 	%fd171, %fd83, %fd82, %p12;
	setp.geu.f32 	%p13, %f3, 0f4090CC00;
	@%p13 bra 	$L__BB0_16;
	shr.u32 	%r40, %r12, 31;
	add.s32 	%r41, %r12, %r40;
	shr.s32 	%r42, %r41, 1;
	shl.b32 	%r43, %r42, 20;
	add.s32 	%r44, %r14, %r43;
	mov.b64 	%fd84, {%r13, %r44};
	sub.s32 	%r45, %r12, %r42;
	shl.b32 	%r46, %r45, 20;
	add.s32 	%r47, %r46, 1072693248;
	mov.b32 	%r48, 0;
	mov.b64 	%fd85, {%r48, %r47};
	mul.f64 	%fd171, %fd85, %fd84;
$L__BB0_16:
	mul.f64 	%fd173, %fd16, %fd171;
	bra.uni 	$L__BB0_28;
$L__BB0_17:
	setp.gt.f64 	%p20, %fd1, 0d4085E00000000000;
	@%p20 bra 	$L__BB0_28;
	setp.lt.f64 	%p21, %fd1, 0dC085E00000000000;
	mov.f64 	%fd173, 0d0000000000000000;
	@%p21 bra 	$L__BB0_28;
	mul.f64 	%fd128, %fd1, 0d41371547652B82FE;
	cvt.rzi.s32.f64 	%r63, %fd128;
	add.s32 	%r64, %r63, 1072662447;
	mov.b32 	%r65, 0;
	mov.b64 	%rd12, {%r65, %r64};
	mov.b64 	%fd173, %rd12;
	bra.uni 	$L__BB0_28;
$L__BB0_20:
	div.rn.f64 	%fd86, %fd1, 0d3FE62E42FEFA39EF;
	add.f64 	%fd87, %fd86, 0d3FE0000000000000;
	cvt.rmi.f64.f64 	%fd8, %fd87;
	mul.f64 	%fd88, %fd8, 0d3FE62E42FEFA39EF;
	sub.f64 	%fd9, %fd1, %fd88;
	mov.f64 	%fd89, 0d4338000000000000;
	add.rn.f64 	%fd90, %fd8, %fd89;
	mov.f64 	%fd91, 0dC338000000000000;
	add.rn.f64 	%fd92, %fd90, %fd91;
	{
	.reg .b32 %temp; 
	mov.b64 	{%r8, %temp}, %fd90;
	}
	sub.f64 	%fd93, %fd8, %fd92;
	mul.f64 	%fd94, %fd93, 0d3C7ABC9E3B39803F;
	fma.rn.f64 	%fd95, %fd93, 0d3FE62E42FEFA39EF, %fd94;
	fma.rn.f64 	%fd96, %fd95, 0d3E5ADE1569CE2BDF, 0d3E928AF3FCA213EA;
	fma.rn.f64 	%fd97, %fd96, %fd95, 0d3EC71DEE62401315;
	fma.rn.f64 	%fd98, %fd97, %fd95, 0d3EFA01997C89EB71;
	fma.rn.f64 	%fd99, %fd98, %fd95, 0d3F2A01A014761F65;
	fma.rn.f64 	%fd100, %fd99, %fd95, 0d3F56C16C1852B7AF;
	fma.rn.f64 	%fd101, %fd100, %fd95, 0d3F81111111122322;
	fma.rn.f64 	%fd102, %fd101, %fd95, 0d3FA55555555502A1;
	fma.rn.f64 	%fd103, %fd102, %fd95, 0d3FC5555555555511;
	fma.rn.f64 	%fd104, %fd103, %fd95, 0d3FE000000000000B;
	fma.rn.f64 	%fd105, %fd104, %fd95, 0d3FF0000000000000;
	fma.rn.f64 	%fd106, %fd105, %fd95, 0d3FF0000000000000;
	{
	.reg .b32 %temp; 
	mov.b64 	{%r9, %temp}, %fd106;
	}
	{
	.reg .b32 %temp; 
	mov.b64 	{%temp, %r10}, %fd106;
	}
	shl.b32 	%r49, %r8, 20;
	add.s32 	%r50, %r49, %r10;
	mov.b64 	%fd170, {%r9, %r50};
	{
	.reg .b32 %temp; 
	mov.b64 	{%temp, %r11}, %fd8;
	}
	mov.b32 	%f7, %r11;
	abs.f32 	%f2, %f7;
	setp.lt.f32 	%p14, %f2, 0f408FF000;
	@%p14 bra 	$L__BB0_23;
	setp.lt.s32 	%p15, %r11, 0;
	selp.f64 	%fd107, 0d0000000000000000, 0d7FF0000000000000, %p15;
	setp.nan.f64 	%p16, %fd8, %fd8;
	add.f64 	%fd108, %fd8, %fd8;
	selp.f64 	%fd170, %fd108, %fd107, %p16;
	setp.geu.f32 	%p17, %f2, 0f4090CC00;
	@%p17 bra 	$L__BB0_23;
	shr.u32 	%r51, %r8, 31;
	add.s32 	%r52, %r8, %r51;
	shr.s32 	%r53, %r52, 1;
	shl.b32 	%r54, %r53, 20;
	add.s32 	%r55, %r10, %r54;
	mov.b64 	%fd109, {%r9, %r55};
	sub.s32 	%r56, %r8, %r53;
	shl.b32 	%r57, %r56, 20;
	add.s32 	%r58, %r57, 1072693248;
	mov.b32 	%r59, 0;
	mov.b64 	%fd110, {%r59, %r58};
	mul.f64 	%fd170, %fd110, %fd109;
$L__BB0_23:
	mul.f64 	%fd111, %fd9, %fd9;
	div.rn.f64 	%fd112, %fd111, 0d4018000000000000;
	mov.f64 	%fd113, 0d4000000000000000;
	sub.f64 	%fd114, %fd113, %fd9;
	add.f64 	%fd115, %fd114, %fd112;
	add.f64 	%fd116, %fd9, 0d4000000000000000;
	add.f64 	%fd117, %fd116, %fd112;
	div.rn.f64 	%fd118, %fd117, %fd115;
	mul.f64 	%fd173, %fd118, %fd170;
	bra.uni 	$L__BB0_28;
$L__BB0_24:
	div.rn.f64 	%fd129, %fd1, 0d3FE62E42FEFA39EF;
	add.f64 	%fd130, %fd129, 0d3FE0000000000000;
	cvt.rmi.f64.f64 	%fd22, %fd130;
	mul.f64 	%fd131, %fd22, 0d3FE62E42FEFA39EF;
	sub.f64 	%fd132, %fd1, %fd131;
	mul.f64 	%fd133, %fd132, %fd132;
	mul.f64 	%fd134, %fd132, %fd133;
	mul.f64 	%fd135, %fd133, %fd133;
	mul.f64 	%fd136, %fd132, %fd135;
	add.f64 	%fd137, %fd132, 0d3FF0000000000000;
	fma.rn.f64 	%fd138, %fd133, 0d3FE0000000000000, %fd137;
	div.rn.f64 	%fd139, %fd134, 0d4018000000000000;
	add.f64 	%fd140, %fd138, %fd139;
	div.rn.f64 	%fd141, %fd135, 0d4038000000000000;
	add.f64 	%fd142, %fd141, %fd140;
	div.rn.f64 	%fd143, %fd136, 0d405E000000000000;
	add.f64 	%fd23, %fd143, %fd142;
	mov.f64 	%fd144, 0d4338000000000000;
	add.rn.f64 	%fd145, %fd22, %fd144;
	mov.f64 	%fd146, 0dC338000000000000;
	add.rn.f64 	%fd147, %fd145, %fd146;
	{
	.reg .b32 %temp; 
	mov.b64 	{%r16, %temp}, %fd145;
	}
	sub.f64 	%fd148, %fd22, %fd147;
	mul.f64 	%fd149, %fd148, 0d3C7ABC9E3B39803F;
	fma.rn.f64 	%fd150, %fd148, 0d3FE62E42FEFA39EF, %fd149;
	fma.rn.f64 	%fd151, %fd150, 0d3E5ADE1569CE2BDF, 0d3E928AF3FCA213EA;
	fma.rn.f64 	%fd152, %fd151, %fd150, 0d3EC71DEE62401315;
	fma.rn.f64 	%fd153, %fd152, %fd150, 0d3EFA01997C89EB71;
	fma.rn.f64 	%fd154, %fd153, %fd150, 0d3F2A01A014761F65;
	fma.rn.f64 	%fd155, %fd154, %fd150, 0d3F56C16C1852B7AF;
	fma.rn.f64 	%fd156, %fd155, %fd150, 0d3F81111111122322;
	fma.rn.f64 	%fd157, %fd156, %fd150, 0d3FA55555555502A1;
	fma.rn.f64 	%fd158, %fd157, %fd150, 0d3FC5555555555511;
	fma.rn.f64 	%fd159, %fd158, %fd150, 0d3FE000000000000B;
	fma.rn.f64 	%fd160, %fd159, %fd150, 0d3FF0000000000000;
	fma.rn.f64 	%fd161, %fd160, %fd150, 0d3FF0000000000000;
	{
	.reg .b32 %temp; 
	mov.b64 	{%r17, %temp}, %fd161;
	}
	{
	.reg .b32 %temp; 
	mov.b64 	{%temp, %r18}, %fd161;
	}
	shl.b32 	%r66, %r16, 20;
	add.s32 	%r67, %r66, %r18;
	mov.b64 	%fd172, {%r17, %r67};
	{
	.reg .b32 %temp; 
	mov.b64 	{%temp, %r19}, %fd22;
	}
	mov.b32 	%f8, %r19;
	abs.f32 	%f4, %f8;
	setp.lt.f32 	%p22, %f4, 0f408FF000;
	@%p22 bra 	$L__BB0_27;
	setp.lt.s32 	%p23, %r19, 0;
	selp.f64 	%fd162, 0d0000000000000000, 0d7FF0000000000000, %p23;
	setp.nan.f64 	%p24, %fd22, %fd22;
	add.f64 	%fd163, %fd22, %fd22;
	selp.f64 	%fd172, %fd163, %fd162, %p24;
	setp.geu.f32 	%p25, %f4, 0f4090CC00;
	@%p25 bra 	$L__BB0_27;
	shr.u32 	%r68, %r16, 31;
	add.s32 	%r69, %r16, %r68;
	shr.s32 	%r70, %r69, 1;
	shl.b32 	%r71, %r70, 20;
	add.s32 	%r72, %r18, %r71;
	mov.b64 	%fd164, {%r17, %r72};
	sub.s32 	%r73, %r16, %r70;
	shl.b32 	%r74, %r73, 20;
	add.s32 	%r75, %r74, 1072693248;
	mov.b32 	%r76, 0;
	mov.b64 	%fd165, {%r76, %r75};
	mul.f64 	%fd172, %fd165, %fd164;
$L__BB0_27:
	mul.f64 	%fd173, %fd23, %fd172;
$L__BB0_28:
	add.s64 	%rd14, %rd2, %rd9;
	st.global.f64 	[%rd14], %fd169;
	add.s64 	%rd15, %rd3, %rd9;
	st.global.f64 	[%rd15], %fd173;
	sub.f64 	%fd166, %fd169, %fd173;
	abs.f64 	%fd167, %fd166;
	add.s64 	%rd16, %rd4, %rd9;
	st.global.f64 	[%rd16], %fd167;
	add.s32 	%r77, %r77, %r3;
	setp.lt.s32 	%p26, %r77, %r21;
	@%p26 bra 	$L__BB0_2;
$L__BB0_29:
	ret;

}
	// .globl	_Z22bench_fast_exp_kernelsPdS_iiid
.visible .entry _Z22bench_fast_exp_kernelsPdS_iiid(
	.param .u64 .ptr .align 1 _Z22bench_fast_exp_kernelsPdS_iiid_param_0,
	.param .u64 .ptr .align 1 _Z22bench_fast_exp_kernelsPdS_iiid_param_1,
	.param .u32 _Z22bench_fast_exp_kernelsPdS_iiid_param_2,
	.param .u32 _Z22bench_fast_exp_kernelsPdS_iiid_param_3,
	.param .u32 _Z22bench_fast_exp_kernelsPdS_iiid_param_4,
	.param .f64 _Z22bench_fast_exp_kernelsPdS_iiid_param_5
)
{
	.reg .pred 	%p<65>;
	.reg .b32 	%r<245>;
	.reg .b32 	%f<27>;
	.reg .b64 	%rd<20>;
	.reg .b64 	%fd<518>;

	ld.param.u64 	%rd3, [_Z22bench_fast_exp_kernelsPdS_iiid_param_0];
	ld.param.u64 	%rd4, [_Z22bench_fast_exp_kernelsPdS_iiid_param_1];
	ld.param.u32 	%r71, [_Z22bench_fast_exp_kernelsPdS_iiid_param_2];
	ld.param.u32 	%r72, [_Z22bench_fast_exp_kernelsPdS_iiid_param_3];
	ld.param.u32 	%r73, [_Z22bench_fast_exp_kernelsPdS_iiid_param_4];
	ld.param.f64 	%fd107, [_Z22bench_fast_exp_kernelsPdS_iiid_param_5];
	cvta.to.global.u64 	%rd1, %rd4;
	cvta.to.global.u64 	%rd2, %rd3;
	mov.u32 	%r74, %ctaid.x;
	mov.u32 	%r1, %ntid.x;
	mov.u32 	%r75, %tid.x;
	mad.lo.s32 	%r244, %r74, %r1, %r75;
	setp.ge.s32 	%p1, %r244, %r71;
	@%p1 bra 	$L__BB1_69;
	setp.gt.s32 	%p2, %r73, 0;
	mov.u32 	%r76, %nctaid.x;
	mul.lo.s32 	%r3, %r76, %r1;
	@%p2 bra 	$L__BB1_2;
	bra.uni 	$L__BB1_68;
$L__BB1_2:
	setp.eq.s32 	%p4, %r72, 0;
	@%p4 bra 	$L__BB1_21;
	setp.ne.s32 	%p5, %r72, 1;
	@%p5 bra 	$L__BB1_51;
	and.b32  	%r4, %r73, 1;
	and.b32  	%r5, %r73, 2147483646;
	mov.f64 	%fd506, 0d0000000000000000;
$L__BB1_5:
	setp.eq.s32 	%p6, %r73, 1;
	mul.wide.s32 	%rd8, %r244, 8;
	add.s64 	%rd9, %rd2, %rd8;
	ld.global.f64 	%fd50, [%rd9];
	mov.f64 	%fd505, 0d0000000000000000;
	@%p6 bra 	$L__BB1_15;
	mov.b32 	%r241, 0;
$L__BB1_7:
	cvt.rn.f64.u32 	%fd111, %r241;
	fma.rn.f64 	%fd112, %fd107, %fd111, %fd50;
	div.rn.f64 	%fd113, %fd112, 0d3FE62E42FEFA39EF;
	add.f64 	%fd114, %fd113, 0d3FE0000000000000;
	cvt.rmi.f64.f64 	%fd52, %fd114;
	mul.f64 	%fd115, %fd52, 0d3FE62E42FEFA39EF;
	sub.f64 	%fd116, %fd112, %fd115;
	mul.f64 	%fd117, %fd116, %fd116;
	mul.f64 	%fd118, %fd116, %fd117;
	mul.f64 	%fd119, %fd117, %fd117;
	mul.f64 	%fd120, %fd116, %fd119;
	add.f64 	%fd121, %fd116, 0d3FF0000000000000;
	fma.rn.f64 	%fd122, %fd117, 0d3FE0000000000000, %fd121;
	div.rn.f64 	%fd123, %fd118, 0d4018000000000000;
	add.f64 	%fd124, %fd122, %fd123;
	div.rn.f64 	%fd125, %fd119, 0d4038000000000000;
	add.f64 	%fd126, %fd125, %fd124;
	div.rn.f64 	%fd127, %fd120, 0d405E000000000000;
	add.f64 	%fd53, %fd127, %fd126;
	mov.f64 	%fd128, 0d4338000000000000;
	add.rn.f64 	%fd129, %fd52, %fd128;
	mov.f64 	%fd130, 0dC338000000000000;
	add.rn.f64 	%fd131, %fd129, %fd130;
	{
	.reg .b32 %temp; 
	mov.b64 	{%r38, %temp}, %fd129;
	}
	sub.f64 	%fd132, %fd52, %fd131;
	mul.f64 	%fd133, %fd132, 0d3C7ABC9E3B39803F;
	fma.rn.f64 	%fd134, %fd132, 0d3FE62E42FEFA39EF, %fd133;
	fma.rn.f64 	%fd135, %fd134, 0d3E5ADE1569CE2BDF, 0d3E928AF3FCA213EA;
	fma.rn.f64 	%fd136, %fd135, %fd134, 0d3EC71DEE62401315;
	fma.rn.f64 	%fd137, %fd136, %fd134, 0d3EFA01997C89EB71;
	fma.rn.f64 	%fd138, %fd137, %fd134, 0d3F2A01A014761F65;
	fma.rn.f64 	%fd139, %fd138, %fd134, 0d3F56C16C1852B7AF;
	fma.rn.f64 	%fd140, %fd139, %fd134, 0d3F81111111122322;
	fma.rn.f64 	%fd141, %fd140, %fd134, 0d3FA55555555502A1;
	fma.rn.f64 	%fd142, %fd141, %fd134, 0d3FC5555555555511;
	fma.rn.f64 	%fd143, %fd142, %fd134, 0d3FE000000000000B;
	fma.rn.f64 	%fd144, %fd143, %fd134, 0d3FF0000000000000;
	fma.rn.f64 	%fd145, %fd144, %fd134, 0d3FF0000000000000;
	{
	.reg .b32 %temp; 
	mov.b64 	{%r39, %temp}, %fd145;
	}
	{
	.reg .b32 %temp; 
	mov.b64 	{%temp, %r40}, %fd145;
	}
	shl.b32 	%r78, %r38, 20;
	add.s32 	%r79, %r78, %r40;
	mov.b64 	%fd502, {%r39, %r79};
	{
	.reg .b32 %temp; 
	mov.b64 	{%temp, %r41}, %fd52;
	}
	mov.b32 	%f14, %r41;
	abs.f32 	%f8, %f14;
	setp.lt.f32 	%p7, %f8, 0f408FF000;
	@%p7 bra 	$L__BB1_10;
	setp.lt.s32 	%p8, %r41, 0;
	selp.f64 	%fd146, 0d0000000000000000, 0d7FF0000000000000, %p8;
	setp.nan.f64 	%p9, %fd52, %fd52;
	add.f64 	%fd147, %fd52, %fd52;
	selp.f64 	%fd502, %fd147, %fd146, %p9;
	setp.geu.f32 	%p10, %f8, 0f4090CC00;
	@%p10 bra 	$L__BB1_10;
	shr.u32 	%r80, %r38, 31;
	add.s32 	%r81, %r38, %r80;
	shr.s32 	%r82, %r81, 1;
	shl.b32 	%r83, %r82, 20;
	add.s32 	%r84, %r40, %r83;
	mov.b64 	%fd148, {%r39, %r84};
	sub.s32 	%r85, %r38, %r82;
	shl.b32 	%r86, %r85, 20;
	add.s32 	%r87, %r86, 1072693248;
	mov.b32 	%r88, 0;
	mov.b64 	%fd149, {%r88, %r87};
	mul.f64 	%fd502, %fd149, %fd148;
$L__BB1_10:
	fma.rn.f64 	%fd58, %fd53, %fd502, %fd506;
	add.s32 	%r89, %r241, 1;
	cvt.rn.f64.u32 	%fd150, %r89;
	fma.rn.f64 	%fd151, %fd107, %fd150, %fd50;
	div.rn.f64 	%fd152, %fd151, 0d3FE62E42FEFA39EF;
	add.f64 	%fd153, %fd152, 0d3FE0000000000000;
	cvt.rmi.f64.f64 	%fd59, %fd153;
	mul.f64 	%fd154, %fd59, 0d3FE62E42FEFA39EF;
	sub.f64 	%fd155, %fd151, %fd154;
	mul.f64 	%fd156, %fd155, %fd155;
	mul.f64 	%fd157, %fd155, %fd156;
	mul.f64 	%fd158, %fd156, %fd156;
	mul.f64 	%fd159, %fd155, %fd158;
	add.f64 	%fd160, %fd155, 0d3FF0000000000000;
	fma.rn.f64 	%fd161, %fd156, 0d3FE0000000000000, %fd160;
	div.rn.f64 	%fd162, %fd157, 0d4018000000000000;
	add.f64 	%fd163, %fd161, %fd162;
	div.rn.f64 	%fd164, %fd158, 0d4038000000000000;
	add.f64 	%fd165, %fd164, %fd163;
	div.rn.f64 	%fd166, %fd159, 0d405E000000000000;
	add.f64 	%fd60, %fd166, %fd165;
	mov.f64 	%fd167, 0d4338000000000000;
	add.rn.f64 	%fd168, %fd59, %fd167;
	mov.f64 	%fd169, 0dC338000000000000;
	add.rn.f64 	%fd170, %fd168, %fd169;
	{
	.reg .b32 %temp; 
	mov.b64 	{%r42, %temp}, %fd168;
	}
	sub.f64 	%fd171, %fd59, %fd170;
	mul.f64 	%fd172, %fd171, 0d3C7ABC9E3B39803F;
	fma.rn.f64 	%fd173, %fd171, 0d3FE62E42FEFA39EF, %fd172;
	fma.rn.f64 	%fd174, %fd173, 0d3E5ADE1569CE2BDF, 0d3E928AF3FCA213EA;
	fma.rn.f64 	%fd175, %fd174, %fd173, 0d3EC71DEE62401315;
	fma.rn.f64 	%fd176, %fd175, %fd173, 0d3EFA01997C89EB71;
	fma.rn.f64 	%fd177, %fd176, %fd173, 0d3F2A01A014761F65;
	fma.rn.f64 	%fd178, %fd177, %fd173, 0d3F56C16C1852B7AF;
	fma.rn.f64 	%fd179, %fd178, %fd173, 0d3F81111111122322;
	fma.rn.f64 	%fd180, %fd179, %fd173, 0d3FA55555555502A1;
	fma.rn.f64 	%fd181, %fd180, %fd173, 0d3FC5555555555511;
	fma.rn.f64 	%fd182, %fd181, %fd173, 0d3FE000000000000B;
	fma.rn.f64 	%fd183, %fd182, %fd173, 0d3FF0000000000000;
	fma.rn.f64 	%fd184, %fd183, %fd173, 0d3FF0000000000000;
	{
	.reg .b32 %temp; 
	mov.b64 	{%r43, %temp}, %fd184;
	}
	{
	.reg .b32 %temp; 
	mov.b64 	{%temp, %r44}, %fd184;
	}
	shl.b32 	%r90, %r42, 20;
	add.s32 	%r91, %r90, %r44;
	mov.b64 	%fd503, {%r43, %r91};
	{
	.reg .b32 %temp; 
	mov.b64 	{%temp, %r45}, %fd59;
	}
	mov.b32 	%f15, %r45;
	abs.f32 	%f9, %f15;
	setp.lt.f32 	%p11, %f9, 0f408FF000;
	@%p11 bra 	$L__BB1_13;
	setp.lt.s32 	%p12, %r45, 0;
	selp.f64 	%fd185, 0d0000000000000000, 0d7FF0000000000000, %p12;
	setp.nan.f64 	%p13, %fd59, %fd59;
	add.f64 	%fd186, %fd59, %fd59;
	selp.f64 	%fd503, %fd186, %fd185, %p13;
	setp.geu.f32 	%p14, %f9, 0f4090CC00;
	@%p14 bra 	$L__BB1_13;
	shr.u32 	%r92, %r42, 31;
	add.s32 	%r93, %r42, %r92;
	shr.s32 	%r94, %r93, 1;
	shl.b32 	%r95, %r94, 20;
	add.s32 	%r96, %r44, %r95;
	mov.b64 	%fd187, {%r43, %r96};
	sub.s32 	%r97, %r42, %r94;
	shl.b32 	%r98, %r97, 20;
	add.s32 	%r99, %r98, 1072693248;
	mov.b32 	%r100, 0;
	mov.b64 	%fd188, {%r100, %r99};
	mul.f64 	%fd503, %fd188, %fd187;
$L__BB1_13:
	fma.rn.f64 	%fd506, %fd60, %fd503, %fd58;
	add.s32 	%r241, %r241, 2;
	setp.ne.s32 	%p15, %r241, %r5;
	@%p15 bra 	$L__BB1_7;
	cvt.rn.f64.u32 	%fd505, %r5;
$L__BB1_15:
	setp.eq.s32 	%p16, %r4, 0;
	@%p16 bra 	$L__BB1_20;
	fma.rn.f64 	%fd189, %fd107, %fd505, %fd50;
	div.rn.f64 	%fd190, %fd189, 0d3FE62E42FEFA39EF;
	add.f64 	%fd191, %fd190, 0d3FE0000000000000;
	cvt.rmi.f64.f64 	%fd70, %fd191;
	mul.f64 	%fd192, %fd70, 0d3FE62E42FEFA39EF;
	sub.f64 	%fd193, %fd189, %fd192;
	mul.f64 	%fd194, %fd193, %fd193;
	mul.f64 	%fd195, %fd193, %fd194;
	mul.f64 	%fd196, %fd194, %fd194;
	mul.f64 	%fd197, %fd193, %fd196;
	add.f64 	%fd198, %fd193, 0d3FF0000000000000;
	fma.rn.f64 	%fd199, %fd194, 0d3FE0000000000000, %fd198;
	div.rn.f64 	%fd200, %fd195, 0d4018000000000000;
	add.f64 	%fd201, %fd199, %fd200;
	div.rn.f64 	%fd202, %fd196, 0d4038000000000000;
	add.f64 	%fd203, %fd202, %fd201;
	div.rn.f64 	%fd204, %fd197, 0d405E000000000000;
	add.f64 	%fd71, %fd204, %fd203;
	mov.f64 	%fd205, 0d4338000000000000;
	add.rn.f64 	%fd206, %fd70, %fd205;
	mov.f64 	%fd207, 0dC338000000000000;
	add.rn.f64 	%fd208, %fd206, %fd207;
	{
	.reg .b32 %temp; 
	mov.b64 	{%r47, %temp}, %fd206;
	}
	sub.f64 	%fd209, %fd70, %fd208;
	mul.f64 	%fd210, %fd209, 0d3C7ABC9E3B39803F;
	fma.rn.f64 	%fd211, %fd209, 0d3FE62E42FEFA39EF, %fd210;
	fma.rn.f64 	%fd212, %fd211, 0d3E5ADE1569CE2BDF, 0d3E928AF3FCA213EA;
	fma.rn.f64 	%fd213, %fd212, %fd211, 0d3EC71DEE62401315;
	fma.rn.f64 	%fd214, %fd213, %fd211, 0d3EFA01997C89EB71;
	fma.rn.f64 	%fd215, %fd214, %fd211, 0d3F2A01A014761F65;
	fma.rn.f64 	%fd216, %fd215, %fd211, 0d3F56C16C1852B7AF;
	fma.rn.f64 	%fd217, %fd216, %fd211, 0d3F81111111122322;
	fma.rn.f64 	%fd218, %fd217, %fd211, 0d3FA55555555502A1;
	fma.rn.f64 	%fd219, %fd218, %fd211, 0d3FC5555555555511;
	fma.rn.f64 	%fd220, %fd219, %fd211, 0d3FE000000000000B;
	fma.rn.f64 	%fd221, %fd220, %fd211, 0d3FF0000000000000;
	fma.rn.f64 	%fd222, %fd221, %fd211, 0d3FF0000000000000;
	{
	.reg .b32 %temp; 
	mov.b64 	{%r48, %temp}, %fd222;
	}
	{
	.reg .b32 %temp; 
	mov.b64 	{%temp, %r49}, %fd222;
	}
	shl.b32 	%r101, %r47, 20;
	add.s32 	%r102, %r101, %r49;
	mov.b64 	%fd507, {%r48, %r102};
	{
	.reg .b32 %temp; 
	mov.b64 	{%temp, %r50}, %fd70;
	}
	mov.b32 	%f16, %r50;
	abs.f32 	%f10, %f16;
	setp.lt.f32 	%p17, %f10, 0f408FF000;
	@%p17 bra 	$L__BB1_19;
	setp.lt.s32 	%p18, %r50, 0;
	selp.f64 	%fd223, 0d0000000000000000, 0d7FF0000000000000, %p18;
	setp.nan.f64 	%p19, %fd70, %fd70;
	add.f64 	%fd224, %fd70, %fd70;
	selp.f64 	%fd507, %fd224, %fd223, %p19;
	setp.geu.f32 	%p20, %f10, 0f4090CC00;
	@%p20 bra 	$L__BB1_19;
	shr.u32 	%r103, %r47, 31;
	add.s32 	%r104, %r47, %r103;
	shr.s32 	%r105, %r104, 1;
	shl.b32 	%r106, %r105, 20;
	add.s32 	%r107, %r49, %r106;
	mov.b64 	%fd225, {%r48, %r107};
	sub.s32 	%r108, %r47, %r105;
	shl.b32 	%r109, %r108, 20;
	add.s32 	%r110, %r109, 1072693248;
	mov.b32 	%r111, 0;
	mov.b64 	%fd226, {%r111, %r110};
	mul.f64 	%fd507, %fd226, %fd225;
$L__BB1_19:
	fma.rn.f64 	%fd506, %fd71, %fd507, %fd506;
$L__BB1_20:
	mul.wide.s32 	%rd10, %r244, 8;
	add.s64 	%rd11, %rd1, %rd10;
	st.global.f64 	[%rd11], %fd506;
	add.s32 	%r244, %r244, %r3;
	setp.lt.s32 	%p21, %r244, %r71;
	@%p21 bra 	$L__BB1_5;
	bra.uni 	$L__BB1_69;
$L__BB1_21:
	and.b32  	%r6, %r73, 3;
	and.b32  	%r7, %r73, 2147483644;
	mov.f64 	%fd499, 0d0000000000000000;
$L__BB1_22:
	setp.lt.u32 	%p22, %r73, 4;
	mul.wide.s32 	%rd12, %r244, 8;
	add.s64 	%rd13, %rd2, %rd12;
	ld.global.f64 	%fd2, [%rd13];
	mov.b32 	%r239, 0;
	@%p22 bra 	$L__BB1_37;
	mov.b32 	%r238, 0;
$L__BB1_24:
	cvt.rn.f64.u32 	%fd229, %r238;
	fma.rn.f64 	%fd4, %fd107, %fd229, %fd2;
	fma.rn.f64 	%fd230, %fd4, 0d3FF71547652B82FE, 0d4338000000000000;
	{
	.reg .b32 %temp; 
	mov.b64 	{%r12, %temp}, %fd230;
	}
	mov.f64 	%fd231, 0dC338000000000000;
	add.rn.f64 	%fd232, %fd230, %fd231;
	fma.rn.f64 	%fd233, %fd232, 0dBFE62E42FEFA39EF, %fd4;
	fma.rn.f64 	%fd234, %fd232, 0dBC7ABC9E3B39803F, %fd233;
	fma.rn.f64 	%fd235, %fd234, 0d3E5ADE1569CE2BDF, 0d3E928AF3FCA213EA;
	fma.rn.f64 	%fd236, %fd235, %fd234, 0d3EC71DEE62401315;
	fma.rn.f64 	%fd237, %fd236, %fd234, 0d3EFA01997C89EB71;
	fma.rn.f64 	%fd238, %fd237, %fd234, 0d3F2A01A014761F65;
	fma.rn.f64 	%fd239, %fd238, %fd234, 0d3F56C16C1852B7AF;
	fma.rn.f64 	%fd240, %fd239, %fd234, 0d3F81111111122322;
	fma.rn.f64 	%fd241, %fd240, %fd234, 0d3FA55555555502A1;
	fma.rn.f64 	%fd242, %fd241, %fd234, 0d3FC5555555555511;
	fma.rn.f64 	%fd243, %fd242, %fd234, 0d3FE000000000000B;
	fma.rn.f64 	%fd244, %fd243, %fd234, 0d3FF0000000000000;
	fma.rn.f64 	%fd245, %fd244, %fd234, 0d3FF0000000000000;
	{
	.reg .b32 %temp; 
	mov.b64 	{%r13, %temp}, %fd245;
	}
	{
	.reg .b32 %temp; 
	mov.b64 	{%temp, %r14}, %fd245;
	}
	shl.b32 	%r114, %r12, 20;
	add.s32 	%r115, %r114, %r14;
	mov.b64 	%fd490, {%r13, %r115};
	{
	.reg .b32 %temp; 
	mov.b64 	{%temp, %r116}, %fd4;
	}
	mov.b32 	%f17, %r116;
	abs.f32 	%f1, %f17;
	setp.lt.f32 	%p23, %f1, 0f4086232B;
	@%p23 bra 	$L__BB1_27;
	setp.lt.f64 	%p24, %fd4, 0d0000000000000000;
	add.f64 	%fd246, %fd4, 0d7FF0000000000000;
	selp.f64 	%fd490, 0d0000000000000000, %fd246, %p24;
	setp.geu.f32 	%p25, %f1, 0f40874800;
	@%p25 bra 	$L__BB1_27;
	shr.u32 	%r117, %r12, 31;
	add.s32 	%r118, %r12, %r117;
	shr.s32 	%r119, %r118, 1;
	shl.b32 	%r120, %r119, 20;
	add.s32 	%r121, %r14, %r120;
	mov.b64 	%fd247, {%r13, %r121};
	sub.s32 	%r122, %r12, %r119;
	shl.b32 	%r123, %r122, 20;
	add.s32 	%r124, %r123, 1072693248;
	mov.b32 	%r125, 0;
	mov.b64 	%fd248, {%r125, %r124};
	mul.f64 	%fd490, %fd248, %fd247;
$L__BB1_27:
	add.f64 	%fd9, %fd499, %fd490;
	add.s32 	%r126, %r238, 1;
	cvt.rn.f64.u32 	%fd249, %r126;
	fma.rn.f64 	%fd10, %fd107, %fd249, %fd2;
	fma.rn.f64 	%fd250, %fd10, 0d3FF71547652B82FE, 0d4338000000000000;
	{
	.reg .b32 %temp; 
	mov.b64 	{%r15, %temp}, %fd250;
	}
	mov.f64 	%fd251, 0dC338000000000000;
	add.rn.f64 	%fd252, %fd250, %fd251;
	fma.rn.f64 	%fd253, %fd252, 0dBFE62E42FEFA39EF, %fd10;
	fma.rn.f64 	%fd254, %fd252, 0dBC7ABC9E3B39803F, %fd253;
	fma.rn.f64 	%fd255, %fd254, 0d3E5ADE1569CE2BDF, 0d3E928AF3FCA213EA;
	fma.rn.f64 	%fd256, %fd255, %fd254, 0d3EC71DEE62401315;
	fma.rn.f64 	%fd257, %fd256, %fd254, 0d3EFA01997C89EB71;
	fma.rn.f64 	%fd258, %fd257, %fd254, 0d3F2A01A014761F65;
	fma.rn.f64 	%fd259, %fd258, %fd254, 0d3F56C16C1852B7AF;
	fma.rn.f64 	%fd260, %fd259, %fd254, 0d3F81111111122322;
	fma.rn.f64 	%fd261, %fd260, %fd254, 0d3FA55555555502A1;
	fma.rn.f64 	%fd262, %fd261, %fd254, 0d3FC5555555555511;
	fma.rn.f64 	%fd263, %fd262, %fd254, 0d3FE000000000000B;
	fma.rn.f64 	%fd264, %fd263, %fd254, 0d3FF0000000000000;
	fma.rn.f64 	%fd265, %fd264, %fd254, 0d3FF0000000000000;
	{
	.reg .b32 %temp; 
	mov.b64 	{%r16, %temp}, %fd265;
	}
	{
	.reg .b32 %temp; 
	mov.b64 	{%temp, %r17}, %fd265;
	}
	shl.b32 	%r127, %r15, 20;
	add.s32 	%r128, %r127, %r17;
	mov.b64 	%fd491, {%r16, %r128};
	{
	.reg .b32 %temp; 
	mov.b64 	{%temp, %r129}, %fd10;
	}
	mov.b32 	%f18, %r129;
	abs.f32 	%f2, %f18;
	setp.lt.f32 	%p26, %f2, 0f4086232B;
	@%p26 bra 	$L__BB1_30;
	setp.lt.f64 	%p27, %fd10, 0d0000000000000000;
	add.f64 	%fd266, %fd10, 0d7FF0000000000000;
	selp.f64 	%fd491, 0d0000000000000000, %fd266, %p27;
	setp.geu.f32 	%p28, %f2, 0f40874800;
	@%p28 bra 	$L__BB1_30;
	shr.u32 	%r130, %r15, 31;
	add.s32 	%r131, %r15, %r130;
	shr.s32 	%r132, %r131, 1;
	shl.b32 	%r133, %r132, 20;
	add.s32 	%r134, %r17, %r133;
	mov.b64 	%fd267, {%r16, %r134};
	sub.s32 	%r135, %r15, %r132;
	shl.b32 	%r136, %r135, 20;
	add.s32 	%r137, %r136, 1072693248;
	mov.b32 	%r138, 0;
	mov.b64 	%fd268, {%r138, %r137};
	mul.f64 	%fd491, %fd268, %fd267;
$L__BB1_30:
	add.f64 	%fd15, %fd9, %fd491;
	add.s32 	%r139, %r238, 2;
	cvt.rn.f64.u32 	%fd269, %r139;
	fma.rn.f64 	%fd16, %fd107, %fd269, %fd2;
	fma.rn.f64 	%fd270, %fd16, 0d3FF71547652B82FE, 0d4338000000000000;
	{
	.reg .b32 %temp; 
	mov.b64 	{%r18, %temp}, %fd270;
	}
	mov.f64 	%fd271, 0dC338000000000000;
	add.rn.f64 	%fd272, %fd270, %fd271;
	fma.rn.f64 	%fd273, %fd272, 0dBFE62E42FEFA39EF, %fd16;
	fma.rn.f64 	%fd274, %fd272, 0dBC7ABC9E3B39803F, %fd273;
	fma.rn.f64 	%fd275, %fd274, 0d3E5ADE1569CE2BDF, 0d3E928AF3FCA213EA;
	fma.rn.f64 	%fd276, %fd275, %fd274, 0d3EC71DEE62401315;
	fma.rn.f64 	%fd277, %fd276, %fd274, 0d3EFA01997C89EB71;
	fma.rn.f64 	%fd278, %fd277, %fd274, 0d3F2A01A014761F65;
	fma.rn.f64 	%fd279, %fd278, %fd274, 0d3F56C16C1852B7AF;
	fma.rn.f64 	%fd280, %fd279, %fd274, 0d3F81111111122322;
	fma.rn.f64 	%fd281, %fd280, %fd274, 0d3FA55555555502A1;
	fma.rn.f64 	%fd282, %fd281, %fd274, 0d3FC5555555555511;
	fma.rn.f64 	%fd283, %fd282, %fd274, 0d3FE000000000000B;
	fma.rn.f64 	%fd284, %fd283, %fd274, 0d3FF0000000000000;
	fma.rn.f64 	%fd285, %fd284, %fd274, 0d3FF0000000000000;
	{
	.reg .b32 %temp; 
	mov.b64 	{%r19, %temp}, %fd285;
	}
	{
	.reg .b32 %temp; 
	mov.b64 	{%temp, %r20}, %fd285;
	}
	shl.b32 	%r140, %r18, 20;
	add.s32 	%r141, %r140, %r20;
	mov.b64 	%fd492, {%r19, %r141};
	{
	.reg .b32 %temp; 
	mov.b64 	{%temp, %r142}, %fd16;
	}
	mov.b32 	%f19, %r142;
	abs.f32 	%f3, %f19;
	setp.lt.f32 	%p29, %f3, 0f4086232B;
	@%p29 bra 	$L__BB1_33;
	setp.lt.f64 	%p30, %fd16, 0d0000000000000000;
	add.f64 	%fd286, %fd16, 0d7FF0000000000000;
	selp.f64 	%fd492, 0d0000000000000000, %fd286, %p30;
	setp.geu.f32 	%p31, %f3, 0f40874800;
	@%p31 bra 	$L__BB1_33;
	shr.u32 	%r143, %r18, 31;
	add.s32 	%r144, %r18, %r143;
	shr.s32 	%r145, %r144, 1;
	shl.b32 	%r146, %r145, 20;
	add.s32 	%r147, %r20, %r146;
	mov.b64 	%fd287, {%r19, %r147};
	sub.s32 	%r148, %r18, %r145;
	shl.b32 	%r149, %r148, 20;
	add.s32 	%r150, %r149, 1072693248;
	mov.b32 	%r151, 0;
	mov.b64 	%fd288, {%r151, %r150};
	mul.f64 	%fd492, %fd288, %fd287;
$L__BB1_33:
	add.f64 	%fd21, %fd15, %fd492;
	add.s32 	%r152, %r238, 3;
	cvt.rn.f64.u32 	%fd289, %r152;
	fma.rn.f64 	%fd22, %fd107, %fd289, %fd2;
	fma.rn.f64 	%fd290, %fd22, 0d3FF71547652B82FE, 0d4338000000000000;
	{
	.reg .b32 %temp; 
	mov.b64 	{%r21, %temp}, %fd290;
	}
	mov.f64 	%fd291, 0dC338000000000000;
	add.rn.f64 	%fd292, %fd290, %fd291;
	fma.rn.f64 	%fd293, %fd292, 0dBFE62E42FEFA39EF, %fd22;
	fma.rn.f64 	%fd294, %fd292, 0dBC7ABC9E3B39803F, %fd293;
	fma.rn.f64 	%fd295, %fd294, 0d3E5ADE1569CE2BDF, 0d3E928AF3FCA213EA;
	fma.rn.f64 	%fd296, %fd295, %fd294, 0d3EC71DEE62401315;
	fma.rn.f64 	%fd297, %fd296, %fd294, 0d3EFA01997C89EB71;
	fma.rn.f64 	%fd298, %fd297, %fd294, 0d3F2A01A014761F65;
	fma.rn.f64 	%fd299, %fd298, %fd294, 0d3F56C16C1852B7AF;
	fma.rn.f64 	%fd300, %fd299, %fd294, 0d3F81111111122322;
	fma.rn.f64 	%fd301, %fd300, %fd294, 0d3FA55555555502A1;
	fma.rn.f64 	%fd302, %fd301, %fd294, 0d3FC5555555555511;
	fma.rn.f64 	%fd303, %fd302, %fd294, 0d3FE000000000000B;
	fma.rn.f64 	%fd304, %fd303, %fd294, 0d3FF0000000000000;
	fma.rn.f64 	%fd305, %fd304, %fd294, 0d3FF0000000000000;
	{
	.reg .b32 %temp; 
	mov.b64 	{%r22, %temp}, %fd305;
	}
	{
	.reg .b32 %temp; 
	mov.b64 	{%temp, %r23}, %fd305;
	}
	shl.b32 	%r153, %r21, 20;
	add.s32 	%r154, %r153, %r23;
	mov.b64 	%fd493, {%r22, %r154};
	{
	.reg .b32 %temp; 
	mov.b64 	{%temp, %r155}, %fd22;
	}
	mov.b32 	%f20, %r155;
	abs.f32 	%f4, %f20;
	setp.lt.f32 	%p32, %f4, 0f4086232B;
	@%p32 bra 	$L__BB1_36;
	setp.lt.f64 	%p33, %fd22, 0d0000000000000000;
	add.f64 	%fd306, %fd22, 0d7FF0000000000000;
	selp.f64 	%fd493, 0d0000000000000000, %fd306, %p33;
	setp.geu.f32 	%p34, %f4, 0f40874800;
	@%p34 bra 	$L__BB1_36;
	shr.u32 	%r156, %r21, 31;
	add.s32 	%r157, %r21, %r156;
	shr.s32 	%r158, %r157, 1;
	shl.b32 	%r159, %r158, 20;
	add.s32 	%r160, %r23, %r159;
	mov.b64 	%fd307, {%r22, %r160};
	sub.s32 	%r161, %r21, %r158;
	shl.b32 	%r162, %r161, 20;
	add.s32 	%r163, %r162, 1072693248;
	mov.b32 	%r164, 0;
	mov.b64 	%fd308, {%r164, %r163};
	mul.f64 	%fd493, %fd308, %fd307;
$L__BB1_36:
	add.f64 	%fd499, %fd21, %fd493;
	add.s32 	%r238, %r238, 4;
	setp.ne.s32 	%p35, %r238, %r7;
	mov.u32 	%r239, %r7;
	@%p35 bra 	$L__BB1_24;
$L__BB1_37:
	setp.eq.s32 	%p36, %r6, 0;
	@%p36 bra 	$L__BB1_50;
	cvt.rn.f64.u32 	%fd309, %r239;
	fma.rn.f64 	%fd30, %fd107, %fd309, %fd2;
	fma.rn.f64 	%fd310, %fd30, 0d3FF71547652B82FE, 0d4338000000000000;
	{
	.reg .b32 %temp; 
	mov.b64 	{%r26, %temp}, %fd310;
	}
	mov.f64 	%fd311, 0dC338000000000000;
	add.rn.f64 	%fd312, %fd310, %fd311;
	fma.rn.f64 	%fd313, %fd312, 0dBFE62E42FEFA39EF, %fd30;
	fma.rn.f64 	%fd314, %fd312, 0dBC7ABC9E3B39803F, %fd313;
	fma.rn.f64 	%fd315, %fd314, 0d3E5ADE1569CE2BDF, 0d3E928AF3FCA213EA;
	fma.rn.f64 	%fd316, %fd315, %fd314, 0d3EC71DEE62401315;
	fma.rn.f64 	%fd317, %fd316, %fd314, 0d3EFA01997C89EB71;
	fma.rn.f64 	%fd318, %fd317, %fd314, 0d3F2A01A014761F65;
	fma.rn.f64 	%fd319, %fd318, %fd314, 0d3F56C16C1852B7AF;
	fma.rn.f64 	%fd320, %fd319, %fd314, 0d3F81111111122322;
	fma.rn.f64 	%fd321, %fd320, %fd314, 0d3FA55555555502A1;
	fma.rn.f64 	%fd322, %fd321, %fd314, 0d3FC5555555555511;
	fma.rn.f64 	%fd323, %fd322, %fd314, 0d3FE000000000000B;
	fma.rn.f64 	%fd324, %fd323, %fd314, 0d3FF0000000000000;
	fma.rn.f64 	%fd325, %fd324, %fd314, 0d3FF0000000000000;
	{
	.reg .b32 %temp; 
	mov.b64 	{%r27, %temp}, %fd325;
	}
	{
	.reg .b32 %temp; 
	mov.b64 	{%temp, %r28}, %fd325;
	}
	shl.b32 	%r165, %r26, 20;
	add.s32 	%r166, %r165, %r28;
	mov.b64 	%fd496, {%r27, %r166};
	{
	.reg .b32 %temp; 
	mov.b64 	{%temp, %r167}, %fd30;
	}
	mov.b32 	%f21, %r167;
	abs.f32 	%f5, %f21;
	setp.lt.f32 	%p37, %f5, 0f4086232B;
	@%p37 bra 	$L__BB1_41;
	setp.lt.f64 	%p38, %fd30, 0d0000000000000000;
	add.f64 	%fd326, %fd30, 0d7FF0000000000000;
	selp.f64 	%fd496, 0d0000000000000000, %fd326, %p38;
	setp.geu.f32 	%p39, %f5, 0f40874800;
	@%p39 bra 	$L__BB1_41;
	shr.u32 	%r168, %r26, 31;
	add.s32 	%r169, %r26, %r168;
	shr.s32 	%r170, %r169, 1;
	shl.b32 	%r171, %r170, 20;
	add.s32 	%r172, %r28, %r171;
	mov.b64 	%fd327, {%r27, %r172};
	sub.s32 	%r173, %r26, %r170;
	shl.b32 	%r174, %r173, 20;
	add.s32 	%r175, %r174, 1072693248;
	mov.b32 	%r176, 0;
	mov.b64 	%fd328, {%r176, %r175};
	mul.f64 	%fd496, %fd328, %fd327;
$L__BB1_41:
	setp.eq.s32 	%p40, %r6, 1;
	add.f64 	%fd499, %fd499, %fd496;
	@%p40 bra 	$L__BB1_50;
	add.s32 	%r177, %r239, 1;
	cvt.rn.f64.u32 	%fd329, %r177;
	fma.rn.f64 	%fd36, %fd107, %fd329, %fd2;
	fma.rn.f64 	%fd330, %fd36, 0d3FF71547652B82FE, 0d4338000000000000;
	{
	.reg .b32 %temp; 
	mov.b64 	{%r29, %temp}, %fd330;
	}
	mov.f64 	%fd331, 0dC338000000000000;
	add.rn.f64 	%fd332, %fd330, %fd331;
	fma.rn.f64 	%fd333, %fd332, 0dBFE62E42FEFA39EF, %fd36;
	fma.rn.f64 	%fd334, %fd332, 0dBC7ABC9E3B39803F, %fd333;
	fma.rn.f64 	%fd335, %fd334, 0d3E5ADE1569CE2BDF, 0d3E928AF3FCA213EA;
	fma.rn.f64 	%fd336, %fd335, %fd334, 0d3EC71DEE62401315;
	fma.rn.f64 	%fd337, %fd336, %fd334, 0d3EFA01997C89EB71;
	fma.rn.f64 	%fd338, %fd337, %fd334, 0d3F2A01A014761F65;
	fma.rn.f64 	%fd339, %fd338, %fd334, 0d3F56C16C1852B7AF;
	fma.rn.f64 	%fd340, %fd339, %fd334, 0d3F81111111122322;
	fma.rn.f64 	%fd341, %fd340, %fd334, 0d3FA55555555502A1;
	fma.rn.f64 	%fd342, %fd341, %fd334, 0d3FC5555555555511;
	fma.rn.f64 	%fd343, %fd342, %fd334, 0d3FE000000000000B;
	fma.rn.f64 	%fd344, %fd343, %fd334, 0d3FF0000000000000;
	fma.rn.f64 	%fd345, %fd344, %fd334, 0d3FF0000000000000;
	{
	.reg .b32 %temp; 
	mov.b64 	{%r30, %temp}, %fd345;
	}
	{
	.reg .b32 %temp; 
	mov.b64 	{%temp, %r31}, %fd345;
	}
	shl.b32 	%r178, %r29, 20;
	add.s32 	%r179, %r178, %r31;
	mov.b64 	%fd497, {%r30, %r179};
	{
	.reg .b32 %temp; 
	mov.b64 	{%temp, %r180}, %fd36;
	}
	mov.b32 	%f22, %r180;
	abs.f32 	%f6, %f22;
	setp.lt.f32 	%p41, %f6, 0f4086232B;
	@%p41 bra 	$L__BB1_45;
	setp.lt.f64 	%p42, %fd36, 0d0000000000000000;
	add.f64 	%fd346, %fd36, 0d7FF0000000000000;
	selp.f64 	%fd497, 0d0000000000000000, %fd346, %p42;
	setp.geu.f32 	%p43, %f6, 0f40874800;
	@%p43 bra 	$L__BB1_45;
	shr.u32 	%r181, %r29, 31;
	add.s32 	%r182, %r29, %r181;
	shr.s32 	%r183, %r182, 1;
	shl.b32 	%r184, %r183, 20;
	add.s32 	%r185, %r31, %r184;
	mov.b64 	%fd347, {%r30, %r185};
	sub.s32 	%r186, %r29, %r183;
	shl.b32 	%r187, %r186, 20;
	add.s32 	%r188, %r187, 1072693248;
	mov.b32 	%r189, 0;
	mov.b64 	%fd348, {%r189, %r188};
	mul.f64 	%fd497, %fd348, %fd347;
$L__BB1_45:
	setp.eq.s32 	%p44, %r6, 2;
	add.f64 	%fd499, %fd499, %fd497;
	@%p44 bra 	$L__BB1_50;
	add.s32 	%r190, %r239, 2;
	cvt.rn.f64.u32 	%fd349, %r190;
	fma.rn.f64 	%fd42, %fd107, %fd349, %fd2;
	fma.rn.f64 	%fd350, %fd42, 0d3FF71547652B82FE, 0d4338000000000000;
	{
	.reg .b32 %temp; 
	mov.b64 	{%r32, %temp}, %fd350;
	}
	mov.f64 	%fd351, 0dC338000000000000;
	add.rn.f64 	%fd352, %fd350, %fd351;
	fma.rn.f64 	%fd353, %fd352, 0dBFE62E42FEFA39EF, %fd42;
	fma.rn.f64 	%fd354, %fd352, 0dBC7ABC9E3B39803F, %fd353;
	fma.rn.f64 	%fd355, %fd354, 0d3E5ADE1569CE2BDF, 0d3E928AF3FCA213EA;
	fma.rn.f64 	%fd356, %fd355, %fd354, 0d3EC71DEE62401315;
	fma.rn.f64 	%fd357, %fd356, %fd354, 0d3EFA01997C89EB71;
	fma.rn.f64 	%fd358, %fd357, %fd354, 0d3F2A01A014761F65;
	fma.rn.f64 	%fd359, %fd358, %fd354, 0d3F56C16C1852B7AF;
	fma.rn.f64 	%fd360, %fd359, %fd354, 0d3F81111111122322;
	fma.rn.f64 	%fd361, %fd360, %fd354, 0d3FA55555555502A1;
	fma.rn.f64 	%fd362, %fd361, %fd354, 0d3FC5555555555511;
	fma.rn.f64 	%fd363, %fd362, %fd354, 0d3FE000000000000B;
	fma.rn.f64 	%fd364, %fd363, %fd354, 0d3FF0000000000000;
	fma.rn.f64 	%fd365, %fd364, %fd354, 0d3FF0000000000000;
	{
	.reg .b32 %temp; 
	mov.b64 	{%r33, %temp}, %fd365;
	}
	{
	.reg .b32 %temp; 
	mov.b64 	{%temp, %r34}, %fd365;
	}
	shl.b32 	%r191, %r32, 20;
	add.s32 	%r192, %r191, %r34;
	mov.b64 	%fd498, {%r33, %r192};
	{
	.reg .b32 %temp; 
	mov.b64 	{%temp, %r193}, %fd42;
	}
	mov.b32 	%f23, %r193;
	abs.f32 	%f7, %f23;
	setp.lt.f32 	%p45, %f7, 0f4086232B;
	@%p45 bra 	$L__BB1_49;
	setp.lt.f64 	%p46, %fd42, 0d0000000000000000;
	add.f64 	%fd366, %fd42, 0d7FF0000000000000;
	selp.f64 	%fd498, 0d0000000000000000, %fd366, %p46;
	setp.geu.f32 	%p47, %f7, 0f40874800;
	@%p47 bra 	$L__BB1_49;
	shr.u32 	%r194, %r32, 31;
	add.s32 	%r195, %r32, %r194;
	shr.s32 	%r196, %r195, 1;
	shl.b32 	%r197, %r196, 20;
	add.s32 	%r198, %r34, %r197;
	mov.b64 	%fd367, {%r33, %r198};
	sub.s32 	%r199, %r32, %r196;
	shl.b32 	%r200, %r199, 20;
	add.s32 	%r201, %r200, 1072693248;
	mov.b32 	%r202, 0;
	mov.b64 	%fd368, {%r202, %r201};
	mul.f64 	%fd498, %fd368, %fd367;
$L__BB1_49:
	add.f64 	%fd499, %fd499, %fd498;
$L__BB1_50:
	add.s64 	%rd15, %rd1, %rd12;
	st.global.f64 	[%rd15], %fd499;
	add.s32 	%r244, %r244, %r3;
	setp.lt.s32 	%p48, %r244, %r71;
	@%p48 bra 	$L__BB1_22;
	bra.uni 	$L__BB1_69;
$L__BB1_51:
	and.b32  	%r8, %r73, 1;
	and.b32  	%r9, %r73, 2147483646;
	mov.f64 	%fd515, 0d0000000000000000;
$L__BB1_52:
	setp.eq.s32 	%p49, %r73, 1;
	mul.wide.s32 	%rd16, %r244, 8;
	add.s64 	%rd17, %rd2, %rd16;
	ld.global.f64 	%fd79, [%rd17];
	mov.f64 	%fd514, 0d0000000000000000;
	@%p49 bra 	$L__BB1_62;
	mov.b32 	%r243, 0;
$L__BB1_54:
	cvt.rn.f64.u32 	%fd372, %r243;
	fma.rn.f64 	%fd373, %fd107, %fd372, %fd79;
	div.rn.f64 	%fd374, %fd373, 0d3FE62E42FEFA39EF;
	add.f64 	%fd375, %fd374, 0d3FE0000000000000;
	cvt.rmi.f64.f64 	%fd81, %fd375;
	mul.f64 	%fd376, %fd81, 0d3FE62E42FEFA39EF;
	sub.f64 	%fd377, %fd373, %fd376;
	mul.f64 	%fd378, %fd377, %fd377;
	mul.f64 	%fd379, %fd377, %fd378;
	mul.f64 	%fd380, %fd378, %fd378;
	mul.f64 	%fd381, %fd377, %fd380;
	add.f64 	%fd382, %fd377, 0d3FF0000000000000;
	fma.rn.f64 	%fd383, %fd378, 0d3FE0000000000000, %fd382;
	div.rn.f64 	%fd384, %fd379, 0d4018000000000000;
	add.f64 	%fd385, %fd383, %fd384;
	div.rn.f64 	%fd386, %fd380, 0d4038000000000000;
	add.f64 	%fd387, %fd386, %fd385;
	div.rn.f64 	%fd388, %fd381, 0d405E000000000000;
	add.f64 	%fd82, %fd388, %fd387;
	mov.f64 	%fd389, 0d4338000000000000;
	add.rn.f64 	%fd390, %fd81, %fd389;
	mov.f64 	%fd391, 0dC338000000000000;
	add.rn.f64 	%fd392, %fd390, %fd391;
	{
	.reg .b32 %temp; 
	mov.b64 	{%r54, %temp}, %fd390;
	}
	sub.f64 	%fd393, %fd81, %fd392;
	mul.f64 	%fd394, %fd393, 0d3C7ABC9E3B39803F;
	fma.rn.f64 	%fd395, %fd393, 0d3FE62E42FEFA39EF, %fd394;
	fma.rn.f64 	%fd396, %fd395, 0d3E5ADE1569CE2BDF, 0d3E928AF3FCA213EA;
	fma.rn.f64 	%fd397, %fd396, %fd395, 0d3EC71DEE62401315;
	fma.rn.f64 	%fd398, %fd397, %fd395, 0d3EFA01997C89EB71;
	fma.rn.f64 	%fd399, %fd398, %fd395, 0d3F2A01A014761F65;
	fma.rn.f64 	%fd400, %fd399, %fd395, 0d3F56C16C1852B7AF;
	fma.rn.f64 	%fd401, %fd400, %fd395, 0d3F81111111122322;
	fma.rn.f64 	%fd402, %fd401, %fd395, 0d3FA55555555502A1;
	fma.rn.f64 	%fd403, %fd402, %fd395, 0d3FC5555555555511;
	fma.rn.f64 	%fd404, %fd403, %fd395, 0d3FE000000000000B;
	fma.rn.f64 	%fd405, %fd404, %fd395, 0d3FF0000000000000;
	fma.rn.f64 	%fd406, %fd405, %fd395, 0d3FF0000000000000;
	{
	.reg .b32 %temp; 
	mov.b64 	{%r55, %temp}, %fd406;
	}
	{
	.reg .b32 %temp; 
	mov.b64 	{%temp, %r56}, %fd406;
	}
	shl.b32 	%r204, %r54, 20;
	add.s32 	%r205, %r204, %r56;
	mov.b64 	%fd511, {%r55, %r205};
	{
	.reg .b32 %temp; 
	mov.b64 	{%temp, %r57}, %fd81;
	}
	mov.b32 	%f24, %r57;
	abs.f32 	%f11, %f24;
	setp.lt.f32 	%p50, %f11, 0f408FF000;
	@%p50 bra 	$L__BB1_57;
	setp.lt.s32 	%p51, %r57, 0;
	selp.f64 	%fd407, 0d0000000000000000, 0d7FF0000000000000, %p51;
	setp.nan.f64 	%p52, %fd81, %fd81;
	add.f64 	%fd408, %fd81, %fd81;
	selp.f64 	%fd511, %fd408, %fd407, %p52;
	setp.geu.f32 	%p53, %f11, 0f4090CC00;
	@%p53 bra 	$L__BB1_57;
	shr.u32 	%r206, %r54, 31;
	add.s32 	%r207, %r54, %r206;
	shr.s32 	%r208, %r207, 1;
	shl.b32 	%r209, %r208, 20;
	add.s32 	%r210, %r56, %r209;
	mov.b64 	%fd409, {%r55, %r210};
	sub.s32 	%r211, %r54, %r208;
	shl.b32 	%r212, %r211, 20;
	add.s32 	%r213, %r212, 1072693248;
	mov.b32 	%r214, 0;
	mov.b64 	%fd410, {%r214, %r213};
	mul.f64 	%fd511, %fd410, %fd409;
$L__BB1_57:
	fma.rn.f64 	%fd87, %fd82, %fd511, %fd515;
	add.s32 	%r58, %r243, 1;
	cvt.rn.f64.u32 	%fd411, %r58;
	fma.rn.f64 	%fd412, %fd107, %fd411, %fd79;
	div.rn.f64 	%fd413, %fd412, 0d3FE62E42FEFA39EF;
	add.f64 	%fd414, %fd413, 0d3FE0000000000000;
	cvt.rmi.f64.f64 	%fd88, %fd414;
	mul.f64 	%fd415, %fd88, 0d3FE62E42FEFA39EF;
	sub.f64 	%fd416, %fd412, %fd415;
	mul.f64 	%fd417, %fd416, %fd416;
	mul.f64 	%fd418, %fd416, %fd417;
	mul.f64 	%fd419, %fd417, %fd417;
	mul.f64 	%fd420, %fd416, %fd419;
	add.f64 	%fd421, %fd416, 0d3FF0000000000000;
	fma.rn.f64 	%fd422, %fd417, 0d3FE0000000000000, %fd421;
	div.rn.f64 	%fd423, %fd418, 0d4018000000000000;
	add.f64 	%fd424, %fd422, %fd423;
	div.rn.f64 	%fd425, %fd419, 0d4038000000000000;
	add.f64 	%fd426, %fd425, %fd424;
	div.rn.f64 	%fd427, %fd420, 0d405E000000000000;
	add.f64 	%fd89, %fd427, %fd426;
	mov.f64 	%fd428, 0d4338000000000000;
	add.rn.f64 	%fd429, %fd88, %fd428;
	mov.f64 	%fd430, 0dC338000000000000;
	add.rn.f64 	%fd431, %fd429, %fd430;
	{
	.reg .b32 %temp; 
	mov.b64 	{%r59, %temp}, %fd429;
	}
	sub.f64 	%fd432, %fd88, %fd431;
	mul.f64 	%fd433, %fd432, 0d3C7ABC9E3B39803F;
	fma.rn.f64 	%fd434, %fd432, 0d3FE62E42FEFA39EF, %fd433;
	fma.rn.f64 	%fd435, %fd434, 0d3E5ADE1569CE2BDF, 0d3E928AF3FCA213EA;
	fma.rn.f64 	%fd436, %fd435, %fd434, 0d3EC71DEE62401315;
	fma.rn.f64 	%fd437, %fd436, %fd434, 0d3EFA01997C89EB71;
	fma.rn.f64 	%fd438, %fd437, %fd434, 0d3F2A01A014761F65;
	fma.rn.f64 	%fd439, %fd438, %fd434, 0d3F56C16C1852B7AF;
	fma.rn.f64 	%fd440, %fd439, %fd434, 0d3F81111111122322;
	fma.rn.f64 	%fd441, %fd440, %fd434, 0d3FA55555555502A1;
	fma.rn.f64 	%fd442, %fd441, %fd434, 0d3FC5555555555511;
	fma.rn.f64 	%fd443, %fd442, %fd434, 0d3FE000000000000B;
	fma.rn.f64 	%fd444, %fd443, %fd434, 0d3FF0000000000000;
	fma.rn.f64 	%fd445, %fd444, %fd434, 0d3FF0000000000000;
	{
	.reg .b32 %temp; 
	mov.b64 	{%r60, %temp}, %fd445;
	}
	{
	.reg .b32 %temp; 
	mov.b64 	{%temp, %r61}, %fd445;
	}
	shl.b32 	%r215, %r59, 20;
	add.s32 	%r216, %r215, %r61;
	mov.b64 	%fd512, {%r60, %r216};
	{
	.reg .b32 %temp; 
	mov.b64 	{%temp, %r62}, %fd88;
	}
	mov.b32 	%f25, %r62;
	abs.f32 	%f12, %f25;
	setp.lt.f32 	%p54, %f12, 0f408FF000;
	@%p54 bra 	$L__BB1_60;
	setp.lt.s32 	%p55, %r62, 0;
	selp.f64 	%fd446, 0d0000000000000000, 0d7FF0000000000000, %p55;
	setp.nan.f64 	%p56, %fd88, %fd88;
	add.f64 	%fd447, %fd88, %fd88;
	selp.f64 	%fd512, %fd447, %fd446, %p56;
	setp.geu.f32 	%p57, %f12, 0f4090CC00;
	@%p57 bra 	$L__BB1_60;
	shr.u32 	%r217, %r59, 31;
	add.s32 	%r218, %r59, %r217;
	shr.s32 	%r219, %r218, 1;
	shl.b32 	%r220, %r219, 20;
	add.s32 	%r221, %r61, %r220;
	mov.b64 	%fd448, {%r60, %r221};
	sub.s32 	%r222, %r59, %r219;
	shl.b32 	%r223, %r222, 20;
	add.s32 	%r224, %r223, 1072693248;
	mov.b32 	%r225, 0;
	mov.b64 	%fd449, {%r225, %r224};
	mul.f64 	%fd512, %fd449, %fd448;
$L__BB1_60:
	fma.rn.f64 	%fd515, %fd89, %fd512, %fd87;
	add.s32 	%r243, %r58, 1;
	setp.ne.s32 	%p58, %r243, %r9;
	@%p58 bra 	$L__BB1_54;
	cvt.rn.f64.u32 	%fd514, %r9;
$L__BB1_62:
	setp.eq.s32 	%p59, %r8, 0;
	@%p59 bra 	$L__BB1_67;
	fma.rn.f64 	%fd450, %fd107, %fd514, %fd79;
	div.rn.f64 	%fd451, %fd450, 0d3FE62E42FEFA39EF;
	add.f64 	%fd452, %fd451, 0d3FE0000000000000;
	cvt.rmi.f64.f64 	%fd99, %fd452;
	mul.f64 	%fd453, %fd99, 0d3FE62E42FEFA39EF;
	sub.f64 	%fd454, %fd450, %fd453;
	mul.f64 	%fd455, %fd454, %fd454;
	mul.f64 	%fd456, %fd454, %fd455;
	mul.f64 	%fd457, %fd455, %fd455;
	mul.f64 	%fd458, %fd454, %fd457;
	add.f64 	%fd459, %fd454, 0d3FF0000000000000;
	fma.rn.f64 	%fd460, %fd455, 0d3FE0000000000000, %fd459;
	div.rn.f64 	%fd461, %fd456, 0d4018000000000000;
	add.f64 	%fd462, %fd460, %fd461;
	div.rn.f64 	%fd463, %fd457, 0d4038000000000000;
	add.f64 	%fd464, %fd463, %fd462;
	div.rn.f64 	%fd465, %fd458, 0d405E000000000000;
	add.f64 	%fd100, %fd465, %fd464;
	mov.f64 	%fd466, 0d4338000000000000;
	add.rn.f64 	%fd467, %fd99, %fd466;
	mov.f64 	%fd468, 0dC338000000000000;
	add.rn.f64 	%fd469, %fd467, %fd468;
	{
	.reg .b32 %temp; 
	mov.b64 	{%r64, %temp}, %fd467;
	}
	sub.f64 	%fd470, %fd99, %fd469;
	mul.f64 	%fd471, %fd470, 0d3C7ABC9E3B39803F;
	fma.rn.f64 	%fd472, %fd470, 0d3FE62E42FEFA39EF, %fd471;
	fma.rn.f64 	%fd473, %fd472, 0d3E5ADE1569CE2BDF, 0d3E928AF3FCA213EA;
	fma.rn.f64 	%fd474, %fd473, %fd472, 0d3EC71DEE62401315;
	fma.rn.f64 	%fd475, %fd474, %fd472, 0d3EFA01997C89EB71;
	fma.rn.f64 	%fd476, %fd475, %fd472, 0d3F2A01A014761F65;
	fma.rn.f64 	%fd477, %fd476, %fd472, 0d3F56C16C1852B7AF;
	fma.rn.f64 	%fd478, %fd477, %fd472, 0d3F81111111122322;
	fma.rn.f64 	%fd479, %fd478, %fd472, 0d3FA55555555502A1;
	fma.rn.f64 	%fd480, %fd479, %fd472, 0d3FC5555555555511;
	fma.rn.f64 	%fd481, %fd480, %fd472, 0d3FE000000000000B;
	fma.rn.f64 	%fd482, %fd481, %fd472, 0d3FF0000000000000;
	fma.rn.f64 	%fd483, %fd482, %fd472, 0d3FF0000000000000;
	{
	.reg .b32 %temp; 
	mov.b64 	{%r65, %temp}, %fd483;
	}
	{
	.reg .b32 %temp; 
	mov.b64 	{%temp, %r66}, %fd483;
	}
	shl.b32 	%r226, %r64, 20;
	add.s32 	%r227, %r226, %r66;
	mov.b64 	%fd516, {%r65, %r227};
	{
	.reg .b32 %temp; 
	mov.b64 	{%temp, %r67}, %fd99;
	}
	mov.b32 	%f26, %r67;
	abs.f32 	%f13, %f26;
	setp.lt.f32 	%p60, %f13, 0f408FF000;
	@%p60 bra 	$L__BB1_66;
	setp.lt.s32 	%p61, %r67, 0;
	selp.f64 	%fd484, 0d0000000000000000, 0d7FF0000000000000, %p61;
	setp.nan.f64 	%p62, %fd99, %fd99;
	add.f64 	%fd485, %fd99, %fd99;
	selp.f64 	%fd516, %fd485, %fd484, %p62;
	setp.geu.f32 	%p63, %f13, 0f4090CC00;
	@%p63 bra 	$L__BB1_66;
	shr.u32 	%r228, %r64, 31;
	add.s32 	%r229, %r64, %r228;
	shr.s32 	%r230, %r229, 1;
	shl.b32 	%r231, %r230, 20;
	add.s32 	%r232, %r66, %r231;
	mov.b64 	%fd486, {%r65, %r232};
	sub.s32 	%r233, %r64, %r230;
	shl.b32 	%r234, %r233, 20;
	add.s32 	%r235, %r234, 1072693248;
	mov.b32 	%r236, 0;
	mov.b64 	%fd487, {%r236, %r235};
	mul.f64 	%fd516, %fd487, %fd486;
$L__BB1_66:
	fma.rn.f64 	%fd515, %fd100, %fd516, %fd515;
$L__BB1_67:
	mul.wide.s32 	%rd18, %r244, 8;
	add.s64 	%rd19, %rd1, %rd18;
	st.global.f64 	[%rd19], %fd515;
	add.s32 	%r244, %r244, %r3;
	setp.lt.s32 	%p64, %r244, %r71;
	@%p64 bra 	$L__BB1_52;
	bra.uni 	$L__BB1_69;
$L__BB1_68:
	mul.wide.s32 	%rd5, %r244, 8;
	add.s64 	%rd6, %rd1, %rd5;
	mov.b64 	%rd7, 0;
	st.global.u64 	[%rd6], %rd7;
	add.s32 	%r244, %r244, %r3;
	setp.lt.s32 	%p3, %r244, %r71;
	@%p3 bra 	$L__BB1_68;
$L__BB1_69:
	ret;

}


// ===== COMPILED SASS (sm_100) =====

	.target	sm_100

	.elftype	@"ET_EXEC"


//--------------------- .note.nv.tkinfo           --------------------------
	.section	.note.nv.tkinfo,"",@"SHT_NOTE"
	.sectionflags	@"SHF_NOTE_NV_TKINFO"
	.tkinfo
        /*0018*/ 	.word	0x00000002
        /*0030*/ 	.string	""
        /*0030*/ 	.string	"ptxas"
        /*0030*/ 	.string	"Cuda compilation tools, release 13.0, V13.0.88"
        /*0030*/ 	.string	"Build cuda_13.0.r13.0/compiler.36424714_0"
        /*0030*/ 	.string	"-arch sm_100 -m 64 "



//--------------------- .note.nv.cuinfo           --------------------------
	.section	.note.nv.cuinfo,"",@"SHT_NOTE"
	.sectionflags	@"SHF_NOTE_NV_CUINFO"
        /*0018*/ 	.short	0x0002
        /*001a*/ 	.short	0x0064
        /*001c*/ 	.short	0x0082
	.zero		2


//--------------------- .nv.info                  --------------------------
	.section	.nv.info,"",@"SHT_CUDA_INFO"
	.align	4


	//----- nvinfo : EIATTR_REGCOUNT
	.align		4
        /*0000*/ 	.byte	0x04, 0x2f
        /*0002*/ 	.short	(.L_1 - .L_0)
	.align		4
.L_0:
        /*0004*/ 	.word	index@(_Z21test_fast_exp_kernelsPdS_S_S_ii)
        /*0008*/ 	.word	0x0000002c


	//----- nvinfo : EIATTR_FRAME_SIZE
	.align		4
.L_1:
        /*000c*/ 	.byte	0x04, 0x11
        /*000e*/ 	.short	(.L_3 - .L_2)
	.align		4
.L_2:
        /*0010*/ 	.word	index@($__internal_1_$__cuda_sm20_div_rn_f64_full)
        /*0014*/ 	.word	0x00000000


	//----- nvinfo : EIATTR_FRAME_SIZE
	.align		4
.L_3:
        /*0018*/ 	.byte	0x04, 0x11
        /*001a*/ 	.short	(.L_5 - .L_4)
	.align		4
.L_4:
        /*001c*/ 	.word	index@(_Z21test_fast_exp_kernelsPdS_S_S_ii)
        /*0020*/ 	.word	0x00000000


	//----- nvinfo : EIATTR_REGCOUNT
	.align		4
.L_5:
        /*0024*/ 	.byte	0x04, 0x2f
        /*0026*/ 	.short	(.L_7 - .L_6)
	.align		4
.L_6:
        /*0028*/ 	.word	index@(_Z22bench_fast_exp_kernelsPdS_iiid)
        /*002c*/ 	.word	0x0000002f


	//----- nvinfo : EIATTR_FRAME_SIZE
	.align		4
.L_7:
        /*0030*/ 	.byte	0x04, 0x11
        /*0032*/ 	.short	(.L_9 - .L_8)
	.align		4
.L_8:
        /*0034*/ 	.word	index@($__internal_0_$__cuda_sm20_div_rn_f64_full)
        /*0038*/ 	.word	0x00000000


	//----- nvinfo : EIATTR_FRAME_SIZE
	.align		4
.L_9:
        /*003c*/ 	.byte	0x04, 0x11
        /*003e*/ 	.short	(.L_11 - .L_10)
	.align		4
.L_10:
        /*0040*/ 	.word	index@(_Z22bench_fast_exp_kernelsPdS_iiid)
        /*0044*/ 	.word	0x00000000


	//----- nvinfo : EIATTR_MIN_STACK_SIZE
	.align		4
.L_11:
        /*0048*/ 	.byte	0x04, 0x12
        /*004a*/ 	.short	(.L_13 - .L_12)
	.align		4
.L_12:
        /*004c*/ 	.word	index@(_Z22bench_fast_exp_kernelsPdS_iiid)
        /*0050*/ 	.word	0x00000000


	//----- nvinfo : EIATTR_MIN_STACK_SIZE
	.align		4
.L_13:
        /*0054*/ 	.byte	0x04, 0x12
        /*0056*/ 	.short	(.L_15 - .L_14)
	.align		4
.L_14:
        /*0058*/ 	.word	index@(_Z21test_fast_exp_kernelsPdS_S_S_ii)
        /*005c*/ 	.word	0x00000000
.L_15:


//--------------------- .nv.compat                --------------------------
	.section	.nv.compat,"",@"SHT_CUDA_COMPAT_INFO"
	.align	4
        /*0000*/ 	.byte	0x02, 0x09, 0x00, 0x00, 0x02, 0x02, 0x01, 0x00, 0x02, 0x05, 0x05, 0x00, 0x03, 0x07, 0x01, 0x01
        /*0010*/ 	.byte	0x02, 0x03, 0x00, 0x00, 0x02, 0x06, 0x01, 0x00, 0x04, 0x0b, 0x08, 0x00, 0x01, 0x00, 0x00, 0x00
        /*0020*/ 	.byte	0x00, 0x00, 0x00, 0x00


//--------------------- .nv.info._Z22bench_fast_exp_kernelsPdS_iiid --------------------------
	.section	.nv.info._Z22bench_fast_exp_kernelsPdS_iiid,"",@"SHT_CUDA_INFO"
	.sectionflags	@""
	.align	4


	//----- nvinfo : EIATTR_CUDA_API_VERSION
	.align		4
        /*0000*/ 	.byte	0x04, 0x37
        /*0002*/ 	.short	(.L_17 - .L_16)
.L_16:
        /*0004*/ 	.word	0x00000082


	//----- nvinfo : EIATTR_KPARAM_INFO
	.align		4
.L_17:
        /*0008*/ 	.byte	0x04, 0x17
        /*000a*/ 	.short	(.L_19 - .L_18)
.L_18:
        /*000c*/ 	.word	0x00000000
        /*0010*/ 	.short	0x0005
        /*0012*/ 	.short	0x0020
        /*0014*/ 	.byte	0x00, 0xf0, 0x21, 0x00


	//----- nvinfo : EIATTR_KPARAM_INFO
	.align		4
.L_19:
        /*0018*/ 	.byte	0x04, 0x17
        /*001a*/ 	.short	(.L_21 - .L_20)
.L_20:
        /*001c*/ 	.word	0x00000000
        /*0020*/ 	.short	0x0004
        /*0022*/ 	.short	0x0018
        /*0024*/ 	.byte	0x00, 0xf0, 0x11, 0x00


	//----- nvinfo : EIATTR_KPARAM_INFO
	.align		4
.L_21:
        /*0028*/ 	.byte	0x04, 0x17
        /*002a*/ 	.short	(.L_23 - .L_22)
.L_22:
        /*002c*/ 	.word	0x00000000
        /*0030*/ 	.short	0x0003
        /*0032*/ 	.short	0x0014
        /*0034*/ 	.byte	0x00, 0xf0, 0x11, 0x00


	//----- nvinfo : EIATTR_KPARAM_INFO
	.align		4
.L_23:
        /*0038*/ 	.byte	0x04, 0x17
        /*003a*/ 	.short	(.L_25 - .L_24)
.L_24:
        /*003c*/ 	.word	0x00000000
        /*0040*/ 	.short	0x0002
        /*0042*/ 	.short	0x0010
        /*0044*/ 	.byte	0x00, 0xf0, 0x11, 0x00


	//----- nvinfo : EIATTR_KPARAM_INFO
	.align		4
.L_25:
        /*0048*/ 	.byte	0x04, 0x17
        /*004a*/ 	.short	(.L_27 - .L_26)
.L_26:
        /*004c*/ 	.word	0x00000000
        /*0050*/ 	.short	0x0001
        /*0052*/ 	.short	0x0008
        /*0054*/ 	.byte	0x00, 0xf5, 0x21, 0x00


	//----- nvinfo : EIATTR_KPARAM_INFO
	.align		4
.L_27:
        /*0058*/ 	.byte	0x04, 0x17
        /*005a*/ 	.short	(.L_29 - .L_28)
.L_28:
        /*005c*/ 	.word	0x00000000
        /*0060*/ 	.short	0x0000
        /*0062*/ 	.short	0x0000
        /*0064*/ 	.byte	0x00, 0xf5, 0x21, 0x00


	//----- nvinfo : EIATTR_SPARSE_MMA_MASK
	.align		4
.L_29:
        /*0068*/ 	.byte	0x03, 0x50
        /*006a*/ 	.short	0x0000


	//----- nvinfo : EIATTR_MAXREG_COUNT
	.align		4
        /*006c*/ 	.byte	0x03, 0x1b
        /*006e*/ 	.short	0x00ff


	//----- nvinfo : EIATTR_MERCURY_ISA_VERSION
	.align		4
        /*0070*/ 	.byte	0x03, 0x5f
        /*0072*/ 	.short	0x0101


	//----- nvinfo : EIATTR_VRC_CTA_INIT_COUNT
	.align		4
        /*0074*/ 	.byte	0x02, 0x4a
	.zero		1
	.zero		1


	//----- nvinfo : EIATTR_EXIT_INSTR_OFFSETS
	.align		4
        /*0078*/ 	.byte	0x04, 0x1c
        /*007a*/ 	.short	(.L_31 - .L_30)


	//   ....[0]....
.L_30:
        /*007c*/ 	.word	0x00000070


	//   ....[1]....
        /*0080*/ 	.word	0x00000140


	//   ....[2]....
        /*0084*/ 	.word	0x000024a0


	//   ....[3]....
        /*0088*/ 	.word	0x000047b0


	//   ....[4]....
        /*008c*/ 	.word	0x00005d10


	//----- nvinfo : EIATTR_CRS_STACK_SIZE
	.align		4
.L_31:
        /*0090*/ 	.byte	0x04, 0x1e
        /*0092*/ 	.short	(.L_33 - .L_32)
.L_32:
        /*0094*/ 	.word	0x00000000


	//----- nvinfo : EIATTR_CBANK_PARAM_SIZE
	.align		4
.L_33:
        /*0098*/ 	.byte	0x03, 0x19
        /*009a*/ 	.short	0x0028


	//----- nvinfo : EIATTR_PARAM_CBANK
	.align		4
        /*009c*/ 	.byte	0x04, 0x0a
        /*009e*/ 	.short	(.L_35 - .L_34)
	.align		4
.L_34:
        /*00a0*/ 	.word	index@(.nv.constant0._Z22bench_fast_exp_kernelsPdS_iiid)
        /*00a4*/ 	.short	0x0380
        /*00a6*/ 	.short	0x0028


	//----- nvinfo : EIATTR_SW_WAR
	.align		4
.L_35:
        /*00a8*/ 	.byte	0x04, 0x36
        /*00aa*/ 	.short	(.L_37 - .L_36)
.L_36:
        /*00ac*/ 	.word	0x00000008
.L_37:


//--------------------- .nv.info._Z21test_fast_exp_kernelsPdS_S_S_ii --------------------------
	.section	.nv.info._Z21test_fast_exp_kernelsPdS_S_S_ii,"",@"SHT_CUDA_INFO"
	.sectionflags	@""
	.align	4


	//----- nvinfo : EIATTR_CUDA_API_VERSION
	.align		4
        /*0000*/ 	.byte	0x04, 0x37
        /*0002*/ 	.short	(.L_39 - .L_38)
.L_38:
        /*0004*/ 	.word	0x00000082


	//----- nvinfo : EIATTR_KPARAM_INFO
	.align		4
.L_39:
        /*0008*/ 	.byte	0x04, 0x17
        /*000a*/ 	.short	(.L_41 - .L_40)
.L_40:
        /*000c*/ 	.word	0x00000000
        /*0010*/ 	.short	0x0005
        /*0012*/ 	.short	0x0024
        /*0014*/ 	.byte	0x00, 0xf0, 0x11, 0x00


	//----- nvinfo : EIATTR_KPARAM_INFO
	.align		4
.L_41:
        /*0018*/ 	.byte	0x04, 0x17
        /*001a*/ 	.short	(.L_43 - .L_42)
.L_42:
        /*001c*/ 	.word	0x00000000
        /*0020*/ 	.short	0x0004
        /*0022*/ 	.short	0x0020
        /*0024*/ 	.byte	0x00, 0xf0, 0x11, 0x00


	//----- nvinfo : EIATTR_KPARAM_INFO
	.align		4
.L_43:
        /*0028*/ 	.byte	0x04, 0x17
        /*002a*/ 	.short	(.L_45 - .L_44)
.L_44:
        /*002c*/ 	.word	0x00000000
        /*0030*/ 	.short	0x0003
        /*0032*/ 	.short	0x0018
        /*0034*/ 	.byte	0x00, 0xf5, 0x21, 0x00


	//----- nvinfo : EIATTR_KPARAM_INFO
	.align		4
.L_45:
        /*0038*/ 	.byte	0x04, 0x17
        /*003a*/ 	.short	(.L_47 - .L_46)
.L_46:
        /*003c*/ 	.word	0x00000000
        /*0040*/ 	.short	0x0002
        /*0042*/ 	.short	0x0010
        /*0044*/ 	.byte	0x00, 0xf5, 0x21, 0x00


	//----- nvinfo : EIATTR_KPARAM_INFO
	.align		4
.L_47:
        /*0048*/ 	.byte	0x04, 0x17
        /*004a*/ 	.short	(.L_49 - .L_48)
.L_48:
        /*004c*/ 	.word	0x00000000
        /*0050*/ 	.short	0x0001
        /*0052*/ 	.short	0x0008
        /*0054*/ 	.byte	0x00, 0xf5, 0x21, 0x00


	//----- nvinfo : EIATTR_KPARAM_INFO
	.align		4
.L_49:
        /*0058*/ 	.byte	0x04, 0x17
        /*005a*/ 	.short	(.L_51 - .L_50)
.L_50:
        /*005c*/ 	.word	0x00000000
        /*0060*/ 	.short	0x0000
        /*0062*/ 	.short	0x0000
        /*0064*/ 	.byte	0x00, 0xf5, 0x21, 0x00


	//----- nvinfo : EIATTR_SPARSE_MMA_MASK
	.align		4
.L_51:
        /*0068*/ 	.byte	0x03, 0x50
        /*006a*/ 	.short	0x0000


	//----- nvinfo : EIATTR_MAXREG_COUNT
	.align		4
        /*006c*/ 	.byte	0x03, 0x1b
        /*006e*/ 	.short	0x00ff


	//----- nvinfo : EIATTR_MERCURY_ISA_VERSION
	.align		4
        /*0070*/ 	.byte	0x03, 0x5f
        /*0072*/ 	.short	0x0101


	//----- nvinfo : EIATTR_VRC_CTA_INIT_COUNT
	.align		4
        /*0074*/ 	.byte	0x02, 0x4a
	.zero		1
	.zero		1


	//----- nvinfo : EIATTR_EXIT_INSTR_OFFSETS
	.align		4
        /*0078*/ 	.byte	0x04, 0x1c
        /*007a*/ 	.short	(.L_53 - .L_52)


	//   ....[0]....
.L_52:
        /*007c*/ 	.word	0x00000070


	//   ....[1]....
        /*0080*/ 	.word	0x00002770


	//----- nvinfo : EIATTR_INDIRECT_BRANCH_TARGETS
	.align		4
.L_53:
        /*0084*/ 	.byte	0x04, 0x34
        /*0086*/ 	.short	(.L_55 - .L_54)


	//   ....[0]....
.L_54:
        /*0088*/ 	.word	.L_x_138@srel
        /*008c*/ 	.short	0x0
        /*008e*/ 	.short	0x0
        /*0090*/ 	.word	0x3
        /*0094*/ 	.word	.L_x_139@srel
        /*0098*/ 	.word	.L_x_140@srel
        /*009c*/ 	.word	.L_x_101@srel


	//----- nvinfo : EIATTR_CRS_STACK_SIZE
	.align		4
.L_55:
        /*00a0*/ 	.byte	0x04, 0x1e
        /*00a2*/ 	.short	(.L_57 - .L_56)
.L_56:
        /*00a4*/ 	.word	0x00000000


	//----- nvinfo : EIATTR_CBANK_PARAM_SIZE
	.align		4
.L_57:
        /*00a8*/ 	.byte	0x03, 0x19
        /*00aa*/ 	.short	0x0028


	//----- nvinfo : EIATTR_PARAM_CBANK
	.align		4
        /*00ac*/ 	.byte	0x04, 0x0a
        /*00ae*/ 	.short	(.L_59 - .L_58)
	.align		4
.L_58:
        /*00b0*/ 	.word	index@(.nv.constant0._Z21test_fast_exp_kernelsPdS_S_S_ii)
        /*00b4*/ 	.short	0x0380
        /*00b6*/ 	.short	0x0028


	//----- nvinfo : EIATTR_SW_WAR
	.align		4
.L_59:
        /*00b8*/ 	.byte	0x04, 0x36
        /*00ba*/ 	.short	(.L_61 - .L_60)
.L_60:
        /*00bc*/ 	.word	0x00000008
.L_61:


//--------------------- .nv.callgraph             --------------------------
	.section	.nv.callgraph,"",@"SHT_CUDA_CALLGRAPH"
	.align	4
	.sectionentsize	8
	.align		4
        /*0000*/ 	.word	0x00000000
	.align		4
        /*0004*/ 	.word	0xffffffff
	.align		4
        /*0008*/ 	.word	0x00000000
	.align		4
        /*000c*/ 	.word	0xfffffffe
	.align		4
        /*0010*/ 	.word	0x00000000
	.align		4
        /*0014*/ 	.word	0xfffffffd
	.align		4
        /*0018*/ 	.word	0x00000000
	.align		4
        /*001c*/ 	.word	0xfffffffc


//--------------------- .nv.constant2._Z21test_fast_exp_kernelsPdS_S_S_ii --------------------------
	.section	.nv.constant2._Z21test_fast_exp_kernelsPdS_S_S_ii,"a",@progbits
	.sectionflags	@""
	.align	4
.nv.constant2._Z21test_fast_exp_kernelsPdS_S_S_ii:
        /*0000*/ 	.byte	0xe0, 0x12, 0x00, 0x00, 0xe0, 0x07, 0x00, 0x00, 0xc0, 0x1b, 0x00, 0x00


//--------------------- .text._Z22bench_fast_exp_kernelsPdS_iiid --------------------------
	.section	.text._Z22bench_fast_exp_kernelsPdS_iiid,"ax",@progbits
	.align	128
        .global         _Z22bench_fast_exp_kernelsPdS_iiid
        .type           _Z22bench_fast_exp_kernelsPdS_iiid,@function
        .size           _Z22bench_fast_exp_kernelsPdS_iiid,(.L_x_142 - _Z22bench_fast_exp_kernelsPdS_iiid)
        .other          _Z22bench_fast_exp_kernelsPdS_iiid,@"STO_CUDA_ENTRY STV_DEFAULT"
_Z22bench_fast_exp_kernelsPdS_iiid:
.text._Z22bench_fast_exp_kernelsPdS_iiid:
[----:B------:R-:W-:Y:S01]  /*0000*/  LDC R1, c[0x0][0x37c] ;  /* 0x0000df00ff017b82 */ /* 0x000fe20000000800 */
[----:B------:R-:W0:Y:S07]  /*0010*/  S2R R3, SR_TID.X ;  /* 0x0000000000037919 */ /* 0x000e2e0000002100 */
[----:B------:R-:W0:Y:S01]  /*0020*/  S2UR UR4, SR_CTAID.X ;  /* 0x00000000000479c3 */ /* 0x000e220000002500 */
[----:B------:R-:W1:Y:S07]  /*0030*/  LDCU UR8, c[0x0][0x390] ;  /* 0x00007200ff0877ac */ /* 0x000e6e0008000800 */
[----:B------:R-:W0:Y:S02]  /*0040*/  LDC R2, c[0x0][0x360] ;  /* 0x0000d800ff027b82 */ /* 0x000e240000000800 */
[----:B0-----:R-:W-:-:S05]  /*0050*/  IMAD R3, R2, UR4, R3 ;  /* 0x0000000402037c24 */ /* 0x001fca000f8e0203 */
[----:B-1----:R-:W-:-:S13]  /*0060*/  ISETP.GE.AND P0, PT, R3, UR8, PT ;  /* 0x0000000803007c0c */ /* 0x002fda000bf06270 */
[----:B------:R-:W-:Y:S05]  /*0070*/  @P0 EXIT ;  /* 0x000000000000094d */ /* 0x000fea0003800000 */
[----:B------:R-:W0:Y:S01]  /*0080*/  LDCU UR4, c[0x0][0x398] ;  /* 0x00007300ff0477ac */ /* 0x000e220008000800 */
[----:B------:R-:W1:Y:S01]  /*0090*/  LDCU UR5, c[0x0][0x370] ;  /* 0x00006e00ff0577ac */ /* 0x000e620008000800 */
[----:B------:R-:W2:Y:S01]  /*00a0*/  LDCU.64 UR6, c[0x0][0x358] ;  /* 0x00006b00ff0677ac */ /* 0x000ea20008000a00 */
[----:B0-----:R-:W-:Y:S01]  /*00b0*/  UISETP.GT.AND UP0, UPT, UR4, URZ, UPT ;  /* 0x000000ff0400728c */ /* 0x001fe2000bf04270 */
[----:B-1----:R-:W-:-:S08]  /*00c0*/  IMAD R2, R2, UR5, RZ ;  /* 0x0000000502027c24 */ /* 0x002fd0000f8e02ff */
[----:B--2---:R-:W-:Y:S05]  /*00d0*/  BRA.U UP0, `(.L_x_0) ;  /* 0x00000001001c7547 */ /* 0x004fea000b800000 */
[----:B------:R-:W0:Y:S02]  /*00e0*/  LDC.64 R6, c[0x0][0x388] ;  /* 0x0000e200ff067b82 */ /* 0x000e240000000a00 */
.L_x_1:
[----:B0-----:R-:W-:-:S04]  /*00f0*/  IMAD.WIDE R4, R3, 0x8, R6 ;  /* 0x0000000803047825 */ /* 0x001fc800078e0206 */
[----:B------:R-:W-:Y:S01]  /*0100*/  IMAD.IADD R3, R2, 0x1, R3 ;  /* 0x0000000102037824 */ /* 0x000fe200078e0203 */
[----:B------:R1:W-:Y:S04]  /*0110*/  STG.E.64 desc[UR6][R4.64], RZ ;  /* 0x000000ff04007986 */ /* 0x0003e8000c101b06 */
[----:B------:R-:W-:-:S13]  /*0120*/  ISETP.GE.AND P0, PT, R3, UR8, PT ;  /* 0x0000000803007c0c */ /* 0x000fda000bf06270 */
[----:B-1----:R-:W-:Y:S05]  /*0130*/  @!P0 BRA `(.L_x_1) ;  /* 0xfffffffc00ec8947 */ /* 0x002fea000383ffff */
[----:B------:R-:W-:Y:S05]  /*0140*/  EXIT ;  /* 0x000000000000794d */ /* 0x000fea0003800000 */
.L_x_0:
[----:B------:R-:W0:Y:S02]  /*0150*/  LDCU UR5, c[0x0][0x394] ;  /* 0x00007280ff0577ac */ /* 0x000e240008000800 */
[----:B0-----:R-:W-:-:S09]  /*0160*/  UISETP.NE.AND UP0, UPT, UR5, URZ, UPT ;  /* 0x000000ff0500728c */ /* 0x001fd2000bf05270 */
[----:B------:R-:W-:Y:S05]  /*0170*/  BRA.U !UP0, `(.L_x_2) ;  /* 0x0000004508907547 */ /* 0x000fea000b800000 */
[----:B------:R-:W-:-:S09]  /*0180*/  UISETP.NE.AND UP0, UPT, UR5, 0x1, UPT ;  /* 0x000000010500788c */ /* 0x000fd2000bf05270 */
[----:B------:R-:W-:Y:S05]  /*0190*/  BRA.U UP0, `(.L_x_3) ;  /* 0x0000002100c47547 */ /* 0x000fea000b800000 */
[----:B------:R-:W-:Y:S01]  /*01a0*/  CS2R R20, SRZ ;  /* 0x0000000000147805 */ /* 0x000fe2000001ff00 */
[----:B------:R-:W0:Y:S01]  /*01b0*/  LDCU.64 UR8, c[0x0][0x3a0] ;  /* 0x00007400ff0877ac */ /* 0x000e220008000a00 */
[----:B------:R-:W-:-:S12]  /*01c0*/  ULOP3.LUT UR4, UR4, 0x7ffffffe, URZ, 0xc0, !UPT ;  /* 0x7ffffffe04047892 */ /* 0x000fd8000f8ec0ff */
.L_x_37:
[----:B-----5:R-:W1:Y:S01]  /*01d0*/  LDC.64 R26, c[0x0][0x380] ;  /* 0x0000e000ff1a7b82 */ /* 0x020e620000000a00 */
[----:B------:R-:W2:Y:S01]  /*01e0*/  LDCU UR5, c[0x0][0x398] ;  /* 0x00007300ff0577ac */ /* 0x000ea20008000800 */
[----:B-1----:R-:W-:-:S06]  /*01f0*/  IMAD.WIDE R26, R3, 0x8, R26 ;  /* 0x00000008031a7825 */ /* 0x002fcc00078e021a */
[----:B------:R-:W5:Y:S01]  /*0200*/  LDG.E.64 R26, desc[UR6][R26.64] ;  /* 0x000000061a1a7981 */ /* 0x000f62000c1e1b00 */
[----:B--2---:R-:W-:Y:S01]  /*0210*/  UISETP.NE.AND UP0, UPT, UR5, 0x1, UPT ;  /* 0x000000010500788c */ /* 0x004fe2000bf05270 */
[----:B------:R-:W-:-:S08]  /*0220*/  CS2R R4, SRZ ;  /* 0x0000000000047805 */ /* 0x000fd0000001ff00 */
[----:B------:R-:W-:Y:S05]  /*0230*/  BRA.U !UP0, `(.L_x_4) ;  /* 0x0000001508a87547 */ /* 0x000fea000b800000 */
[----:B------:R-:W-:-:S07]  /*0240*/  IMAD.MOV.U32 R0, RZ, RZ, RZ ;  /* 0x000000ffff007224 */ /* 0x000fce00078e00ff */
.L_x_25:
[----:B------:R-:W1:Y:S01]  /*0250*/  MUFU.RCP64H R5, 0.69314670562744140625 ;  /* 0x3fe62e4200057908 */ /* 0x000e620000001800 */
[----:B------:R-:W-:Y:S02]  /*0260*/  HFMA2 R4, -RZ, RZ, 0, 5.9604644775390625e-08 ;  /* 0x00000001ff047431 */ /* 0x000fe400000001ff */
[----:B------:R-:W-:Y:S01]  /*0270*/  IMAD.MOV.U32 R8, RZ, RZ, -0x105c611 ;  /* 0xfefa39efff087424 */ /* 0x000fe200078e00ff */
[----:B------:R-:W-:Y:S01]  /*0280*/  BSSY.RECONVERGENT B1, `(.L_x_5) ;  /* 0x0000017000017945 */ /* 0x000fe20003800200 */
[----:B------:R-:W-:-:S03]  /*0290*/  IMAD.MOV.U32 R9, RZ, RZ, 0x3fe62e42 ;  /* 0x3fe62e42ff097424 */ /* 0x000fc600078e00ff */
[----:B------:R-:W0:Y:S03]  /*02a0*/  I2F.F64.U32 R12, R0 ;  /* 0x00000000000c7312 */ /* 0x000e260000201800 */
[----:B-1----:R-:W-:Y:S02]  /*02b0*/  DFMA R6, R4, -R8, 1 ;  /* 0x3ff000000406742b */ /* 0x002fe40000000808 */
[----:B0----5:R-:W-:-:S06]  /*02c0*/  DFMA R12, R12, UR8, R26 ;  /* 0x000000080c0c7c2b */ /* 0x021fcc000800001a */
[----:B------:R-:W-:-:S08]  /*02d0*/  DFMA R6, R6, R6, R6 ;  /* 0x000000060606722b */ /* 0x000fd00000000006 */
[----:B------:R-:W-:Y:S01]  /*02e0*/  DFMA R6, R4, R6, R4 ;  /* 0x000000060406722b */ /* 0x000fe20000000004 */
[----:B------:R-:W-:-:S07]  /*02f0*/  FSETP.GEU.AND P1, PT, |R13|, 6.5827683646048100446e-37, PT ;  /* 0x036000000d00780b */ /* 0x000fce0003f2e200 */
[----:B------:R-:W-:-:S08]  /*0300*/  DFMA R4, R6, -R8, 1 ;  /* 0x3ff000000604742b */ /* 0x000fd00000000808 */
[----:B------:R-:W-:-:S08]  /*0310*/  DFMA R4, R6, R4, R6 ;  /* 0x000000040604722b */ /* 0x000fd00000000006 */
[----:B------:R-:W-:-:S08]  /*0320*/  DMUL R6, R12, R4 ;  /* 0x000000040c067228 */ /* 0x000fd00000000000 */
[----:B------:R-:W-:-:S08]  /*0330*/  DFMA R8, R6, -R8, R12 ;  /* 0x800000080608722b */ /* 0x000fd0000000000c */
[----:B------:R-:W-:-:S10]  /*0340*/  DFMA R6, R4, R8, R6 ;  /* 0x000000080406722b */ /* 0x000fd40000000006 */
[----:B------:R-:W-:-:S05]  /*0350*/  FFMA R4, RZ, 1.7982866764068603516, R7 ;  /* 0x3fe62e42ff047823 */ /* 0x000fca0000000007 */
[----:B------:R-:W-:-:S13]  /*0360*/  FSETP.GT.AND P0, PT, |R4|, 1.469367938527859385e-39, PT ;  /* 0x001000000400780b */ /* 0x000fda0003f04200 */
[----:B------:R-:W-:Y:S05]  /*0370*/  @P0 BRA P1, `(.L_x_6) ;  /* 0x00000000001c0947 */ /* 0x000fea0000800000 */
[----:B------:R-:W-:Y:S01]  /*0380*/  IMAD.MOV.U32 R6, RZ, RZ, R12 ;  /* 0x000000ffff067224 */ /* 0x000fe200078e000c */
[----:B------:R-:W-:Y:S01]  /*0390*/  MOV R4, 0x3e0 ;  /* 0x000003e000047802 */ /* 0x000fe20000000f00 */
[----:B------:R-:W-:Y:S02]  /*03a0*/  IMAD.MOV.U32 R5, RZ, RZ, R13 ;  /* 0x000000ffff057224 */ /* 0x000fe400078e000d */
[----:B------:R-:W-:Y:S02]  /*03b0*/  IMAD.MOV.U32 R24, RZ, RZ, -0x105c611 ;  /* 0xfefa39efff187424 */ /* 0x000fe400078e00ff */
[----:B------:R-:W-:-:S07]  /*03c0*/  IMAD.MOV.U32 R25, RZ, RZ, 0x3fe62e42 ;  /* 0x3fe62e42ff197424 */ /* 0x000fce00078e00ff */
[----:B------:R-:W-:Y:S05]  /*03d0*/  CALL.REL.NOINC `($__internal_0_$__cuda_sm20_div_rn_f64_full) ;  /* 0x0000005800507944 */ /* 0x000fea0003c00000 */
[----:B------:R-:W-:-:S07]  /*03e0*/  MOV R7, R5 ;  /* 0x0000000500077202 */ /* 0x000fce0000000f00 */
.L_x_6:
[----:B------:R-:W-:Y:S05]  /*03f0*/  BSYNC.RECONVERGENT B1 ;  /* 0x0000000000017941 */ /* 0x000fea0003800200 */
.L_x_5:
[----:B------:R-:W0:Y:S01]  /*0400*/  MUFU.RCP64H R5, 6 ;  /* 0x4018000000057908 */ /* 0x000e220000001800 */
[----:B------:R-:W-:Y:S01]  /*0410*/  DADD R16, R6, 0.5 ;  /* 0x3fe0000006107429 */ /* 0x000fe20000000000 */
[----:B------:R-:W-:Y:S01]  /*0420*/  IMAD.MOV.U32 R8, RZ, RZ, 0x0 ;  /* 0x00000000ff087424 */ /* 0x000fe200078e00ff */
[----:B------:R-:W-:Y:S01]  /*0430*/  UMOV UR10, 0xfefa39ef ;  /* 0xfefa39ef000a7882 */ /* 0x000fe20000000000 */
[----:B------:R-:W-:Y:S01]  /*0440*/  IMAD.MOV.U32 R9, RZ, RZ, 0x40180000 ;  /* 0x40180000ff097424 */ /* 0x000fe200078e00ff */
[----:B------:R-:W-:Y:S01]  /*0450*/  UMOV UR11, 0x3fe62e42 ;  /* 0x3fe62e42000b7882 */ /* 0x000fe20000000000 */
[----:B------:R-:W-:Y:S01]  /*0460*/  IMAD.MOV.U32 R4, RZ, RZ, 0x1 ;  /* 0x00000001ff047424 */ /* 0x000fe200078e00ff */
[----:B------:R-:W-:Y:S04]  /*0470*/  BSSY.RECONVERGENT B1, `(.L_x_7) ;  /* 0x000001c000017945 */ /* 0x000fe80003800200 */
[----:B------:R-:W1:Y:S01]  /*0480*/  FRND.F64.FLOOR R16, R16 ;  /* 0x0000001000107313 */ /* 0x000e620000305800 */
[----:B0-----:R-:W-:-:S08]  /*0490*/  DFMA R6, R4, -R8, 1 ;  /* 0x3ff000000406742b */ /* 0x001fd00000000808 */
[----:B------:R-:W-:Y:S02]  /*04a0*/  DFMA R6, R6, R6, R6 ;  /* 0x000000060606722b */ /* 0x000fe40000000006 */
[----:B-1----:R-:W-:-:S06]  /*04b0*/  DFMA R12, R16, -UR10, R12 ;  /* 0x8000000a100c7c2b */ /* 0x002fcc000800000c */
[----:B------:R-:W-:Y:S02]  /*04c0*/  DFMA R6, R4, R6, R4 ;  /* 0x000000060406722b */ /* 0x000fe40000000004 */
[----:B------:R-:W-:-:S06]  /*04d0*/  DMUL R14, R12, R12 ;  /* 0x0000000c0c0e7228 */ /* 0x000fcc0000000000 */
[----:B------:R-:W-:Y:S02]  /*04e0*/  DFMA R4, R6, -R8, 1 ;  /* 0x3ff000000604742b */ /* 0x000fe40000000808 */
[-C--:B------:R-:W-:Y:S02]  /*04f0*/  DMUL R10, R12, R14.reuse ;  /* 0x0000000e0c0a7228 */ /* 0x080fe40000000000 */
[----:B------:R-:W-:-:S04]  /*0500*/  DMUL R18, R14, R14 ;  /* 0x0000000e0e127228 */ /* 0x000fc80000000000 */
[----:B------:R-:W-:-:S04]  /*0510*/  DFMA R4, R6, R4, R6 ;  /* 0x000000040604722b */ /* 0x000fc80000000006 */
[----:B------:R-:W-:-:S04]  /*0520*/  FSETP.GEU.AND P1, PT, |R11|, 6.5827683646048100446e-37, PT ;  /* 0x036000000b00780b */ /* 0x000fc80003f2e200 */
[----:B------:R-:W-:-:S08]  /*0530*/  DMUL R6, R10, R4 ;  /* 0x000000040a067228 */ /* 0x000fd00000000000 */
[----:B------:R-:W-:-:S08]  /*0540*/  DFMA R8, R6, -6, R10 ;  /* 0xc01800000608782b */ /* 0x000fd0000000000a */
[----:B------:R-:W-:Y:S02]  /*0550*/  DFMA R6, R4, R8, R6 ;  /* 0x000000080406722b */ /* 0x000fe40000000006 */
[C---:B------:R-:W-:Y:S02]  /*0560*/  DADD R4, R12.reuse, 1 ;  /* 0x3ff000000c047429 */ /* 0x040fe40000000000 */
[----:B------:R-:W-:-:S06]  /*0570*/  DMUL R12, R12, R18 ;  /* 0x000000120c0c7228 */ /* 0x000fcc0000000000 */
[----:B------:R-:W-:Y:S01]  /*0580*/  FFMA R8, RZ, 2.375, R7 ;  /* 0x40180000ff087823 */ /* 0x000fe20000000007 */
[----:B------:R-:W-:-:S04]  /*0590*/  DFMA R14, R14, 0.5, R4 ;  /* 0x3fe000000e0e782b */ /* 0x000fc80000000004 */
[----:B------:R-:W-:-:S13]  /*05a0*/  FSETP.GT.AND P0, PT, |R8|, 1.469367938527859385e-39, PT ;  /* 0x001000000800780b */ /* 0x000fda0003f04200 */
[----:B------:R-:W-:Y:S05]  /*05b0*/  @P0 BRA P1, `(.L_x_8) ;  /* 0x00000000001c0947 */ /* 0x000fea0000800000 */
[----:B------:R-:W-:Y:S01]  /*05c0*/  MOV R6, R10 ;  /* 0x0000000a00067202 */ /* 0x000fe20000000f00 */
[----:B------:R-:W-:Y:S01]  /*05d0*/  IMAD.MOV.U32 R5, RZ, RZ, R11 ;  /* 0x000000ffff057224 */ /* 0x000fe200078e000b */
[----:B------:R-:W-:Y:S01]  /*05e0*/  MOV R4, 0x620 ;  /* 0x0000062000047802 */ /* 0x000fe20000000f00 */
[----:B------:R-:W-:Y:S02]  /*05f0*/  IMAD.MOV.U32 R24, RZ, RZ, RZ ;  /* 0x000000ffff187224 */ /* 0x000fe400078e00ff */
[----:B------:R-:W-:-:S07]  /*0600*/  IMAD.MOV.U32 R25, RZ, RZ, 0x40180000 ;  /* 0x40180000ff197424 */ /* 0x000fce00078e00ff */
[----:B------:R-:W-:Y:S05]  /*0610*/  CALL.REL.NOINC `($__internal_0_$__cuda_sm20_div_rn_f64_full) ;  /* 0x0000005400c07944 */ /* 0x000fea0003c00000 */
[----:B------:R-:W-:-:S07]  /*0620*/  MOV R7, R5 ;  /* 0x0000000500077202 */ /* 0x000fce0000000f00 */
.L_x_8:
[----:B------:R-:W-:Y:S05]  /*0630*/  BSYNC.RECONVERGENT B1 ;  /* 0x0000000000017941 */ /* 0x000fea0003800200 */
.L_x_7:
[----:B------:R-:W0:Y:S01]  /*0640*/  MUFU.RCP64H R5, 24 ;  /* 0x4038000000057908 */ /* 0x000e220000001800 */
[----:B------:R-:W-:Y:S01]  /*0650*/  IMAD.MOV.U32 R10, RZ, RZ, 0x0 ;  /* 0x00000000ff0a7424 */ /* 0x000fe200078e00ff */
[----:B------:R-:W-:Y:S01]  /*0660*/  FSETP.GEU.AND P1, PT, |R19|, 6.5827683646048100446e-37, PT ;  /* 0x036000001300780b */ /* 0x000fe20003f2e200 */
[----:B------:R-:W-:Y:S01]  /*0670*/  IMAD.MOV.U32 R11, RZ, RZ, 0x40380000 ;  /* 0x40380000ff0b7424 */ /* 0x000fe200078e00ff */
[----:B------:R-:W-:Y:S01]  /*0680*/  BSSY.RECONVERGENT B1, `(.L_x_9) ;  /* 0x0000015000017945 */ /* 0x000fe20003800200 */
[----:B------:R-:W-:Y:S01]  /*0690*/  IMAD.MOV.U32 R4, RZ, RZ, 0x1 ;  /* 0x00000001ff047424 */ /* 0x000fe200078e00ff */
[----:B------:R-:W-:-:S05]  /*06a0*/  DADD R14, R14, R6 ;  /* 0x000000000e0e7229 */ /* 0x000fca0000000006 */
[----:B0-----:R-:W-:-:S08]  /*06b0*/  DFMA R8, R4, -R10, 1 ;  /* 0x3ff000000408742b */ /* 0x001fd0000000080a */
[----:B------:R-:W-:-:S08]  /*06c0*/  DFMA R8, R8, R8, R8 ;  /* 0x000000080808722b */ /* 0x000fd00000000008 */
[----:B------:R-:W-:-:S08]  /*06d0*/  DFMA R8, R4, R8, R4 ;  /* 0x000000080408722b */ /* 0x000fd00000000004 */
[----:B------:R-:W-:-:S08]  /*06e0*/  DFMA R4, R8, -R10, 1 ;  /* 0x3ff000000804742b */ /* 0x000fd0000000080a */
[----:B------:R-:W-:-:S08]  /*06f0*/  DFMA R4, R8, R4, R8 ;  /* 0x000000040804722b */ /* 0x000fd00000000008 */
[----:B------:R-:W-:-:S08]  /*0700*/  DMUL R8, R18, R4 ;  /* 0x0000000412087228 */ /* 0x000fd00000000000 */
[----:B------:R-:W-:-:S08]  /*0710*/  DFMA R10, R8, -24, R18 ;  /* 0xc0380000080a782b */ /* 0x000fd00000000012 */
[----:B------:R-:W-:-:S10]  /*0720*/  DFMA R4, R4, R10, R8 ;  /* 0x0000000a0404722b */ /* 0x000fd40000000008 */
[----:B------:R-:W-:-:S05]  /*0730*/  FFMA R8, RZ, 2.875, R5 ;  /* 0x40380000ff087823 */ /* 0x000fca0000000005 */
        /* <DEDUP_REMOVED lines=9> */
.L_x_10:
[----:B------:R-:W-:Y:S05]  /*07d0*/  BSYNC.RECONVERGENT B1 ;  /* 0x0000000000017941 */ /* 0x000fea0003800200 */
.L_x_9:
        /* <DEDUP_REMOVED lines=15> */
[----:B------:R-:W-:-:S05]  /*08d0*/  FFMA R8, RZ, 3.46875, R7 ;  /* 0x405e0000ff087823 */ /* 0x000fca0000000007 */
        /* <DEDUP_REMOVED lines=9> */
.L_x_12:
[----:B------:R-:W-:Y:S05]  /*0970*/  BSYNC.RECONVERGENT B1 ;  /* 0x0000000000017941 */ /* 0x000fea0003800200 */
.L_x_11:
[----:B------:R-:W-:Y:S01]  /*0980*/  DADD R8, R16, 6.75539944105574400000e+15 ;  /* 0x4338000010087429 */ /* 0x000fe20000000000 */
[----:B------:R-:W-:Y:S01]  /*0990*/  UMOV UR10, 0x3b39803f ;  /* 0x3b39803f000a7882 */ /* 0x000fe20000000000 */
[----:B------:R-:W-:Y:S01]  /*09a0*/  UMOV UR11, 0x3c7abc9e ;  /* 0x3c7abc9e000b7882 */ /* 0x000fe20000000000 */
[----:B------:R-:W-:Y:S01]  /*09b0*/  IMAD.MOV.U32 R12, RZ, RZ, -0x35dec16 ;  /* 0xfca213eaff0c7424 */ /* 0x000fe200078e00ff */
[----:B------:R-:W0:Y:S01]  /*09c0*/  MUFU.RCP64H R19, 0.69314670562744140625 ;  /* 0x3fe62e4200137908 */ /* 0x000e220000001800 */
[----:B------:R-:W-:Y:S01]  /*09d0*/  IMAD.MOV.U32 R13, RZ, RZ, 0x3e928af3 ;  /* 0x3e928af3ff0d7424 */ /* 0x000fe200078e00ff */
[----:B------:R-:W-:Y:S01]  /*09e0*/  FSETP.GEU.AND P2, PT, |R17|, 4.498046875, PT ;  /* 0x408ff0001100780b */ /* 0x000fe20003f4e200 */
[----:B------:R-:W-:Y:S01]  /*09f0*/  IMAD.MOV.U32 R18, RZ, RZ, 0x1 ;  /* 0x00000001ff127424 */ /* 0x000fe200078e00ff */
[----:B------:R-:W-:Y:S01]  /*0a00*/  DADD R4, R8, -6.75539944105574400000e+15 ;  /* 0xc338000008047429 */ /* 0x000fe20000000000 */
[----:B------:R-:W-:Y:S01]  /*0a10*/  VIADD R30, R0, 0x1 ;  /* 0x00000001001e7836 */ /* 0x000fe20000000000 */
[----:B------:R-:W-:Y:S01]  /*0a20*/  BSSY.RECONVERGENT B0, `(.L_x_13) ;  /* 0x0000045000007945 */ /* 0x000fe20003800200 */
[----:B------:R-:W-:-:S05]  /*0a30*/  DADD R14, R14, R6 ;  /* 0x000000000e0e7229 */ /* 0x000fca0000000006 */
[----:B------:R-:W-:-:S08]  /*0a40*/  DADD R4, R16, -R4 ;  /* 0x0000000010047229 */ /* 0x000fd00000000804 */
[----:B------:R-:W-:Y:S01]  /*0a50*/  DMUL R10, R4, UR10 ;  /* 0x0000000a040a7c28 */ /* 0x000fe20008000000 */
[----:B------:R-:W-:Y:S01]  /*0a60*/  UMOV UR10, 0xfefa39ef ;  /* 0xfefa39ef000a7882 */ /* 0x000fe20000000000 */
[----:B------:R-:W-:-:S06]  /*0a70*/  UMOV UR11, 0x3fe62e42 ;  /* 0x3fe62e42000b7882 */ /* 0x000fcc0000000000 */
[----:B------:R-:W-:Y:S01]  /*0a80*/  DFMA R10, R4, UR10, R10 ;  /* 0x0000000a040a7c2b */ /* 0x000fe2000800000a */
[----:B------:R-:W-:Y:S01]  /*0a90*/  UMOV UR10, 0x69ce2bdf ;  /* 0x69ce2bdf000a7882 */ /* 0x000fe20000000000 */
[----:B------:R-:W-:Y:S01]  /*0aa0*/  UMOV UR11, 0x3e5ade15 ;  /* 0x3e5ade15000b7882 */ /* 0x000fe20000000000 */
[----:B------:R-:W-:Y:S02]  /*0ab0*/  HFMA2 R5, -RZ, RZ, 1.974609375, 0.0977783203125 ;  /* 0x3fe62e42ff057431 */ /* 0x000fe400000001ff */
[----:B------:R-:W-:-:S03]  /*0ac0*/  IMAD.MOV.U32 R4, RZ, RZ, -0x105c611 ;  /* 0xfefa39efff047424 */ /* 0x000fc600078e00ff */
[----:B------:R-:W-:Y:S01]  /*0ad0*/  DFMA R12, R10, UR10, R12 ;  /* 0x0000000a0a0c7c2b */ /* 0x000fe2000800000c */
[----:B------:R-:W-:Y:S01]  /*0ae0*/  UMOV UR10, 0x62401315 ;  /* 0x62401315000a7882 */ /* 0x000fe20000000000 */
[----:B------:R-:W-:Y:S01]  /*0af0*/  UMOV UR11, 0x3ec71dee ;  /* 0x3ec71dee000b7882 */ /* 0x000fe20000000000 */
[----:B0-----:R-:W-:-:S05]  /*0b00*/  DFMA R22, R18, -R4, 1 ;  /* 0x3ff000001216742b */ /* 0x001fca0000000804 */
[----:B------:R-:W-:Y:S01]  /*0b10*/  DFMA R12, R10, R12, UR10 ;  /* 0x0000000a0a0c7e2b */ /* 0x000fe2000800000c */
[----:B------:R-:W-:Y:S01]  /*0b20*/  UMOV UR10, 0x7c89eb71 ;  /* 0x7c89eb71000a7882 */ /* 0x000fe20000000000 */
[----:B------:R-:W-:Y:S01]  /*0b30*/  UMOV UR11, 0x3efa0199 ;  /* 0x3efa0199000b7882 */ /* 0x000fe20000000000 */
[----:B------:R-:W-:-:S05]  /*0b40*/  DFMA R22, R22, R22, R22 ;  /* 0x000000161616722b */ /* 0x000fca0000000016 */
[----:B------:R-:W-:Y:S01]  /*0b50*/  DFMA R12, R10, R12, UR10 ;  /* 0x0000000a0a0c7e2b */ /* 0x000fe2000800000c */
[----:B------:R-:W-:Y:S01]  /*0b60*/  UMOV UR10, 0x14761f65 ;  /* 0x14761f65000a7882 */ /* 0x000fe20000000000 */
[----:B------:R-:W-:Y:S01]  /*0b70*/  UMOV UR11, 0x3f2a01a0 ;  /* 0x3f2a01a0000b7882 */ /* 0x000fe20000000000 */
[----:B------:R-:W-:Y:S02]  /*0b80*/  DFMA R24, R18, R22, R18 ;  /* 0x000000161218722b */ /* 0x000fe40000000012 */
[----:B------:R-:W0:Y:S03]  /*0b90*/  I2F.F64.U32 R22, R30 ;  /* 0x0000001e00167312 */ /* 0x000e260000201800 */
[----:B------:R-:W-:Y:S01]  /*0ba0*/  DFMA R12, R10, R12, UR10 ;  /* 0x0000000a0a0c7e2b */ /* 0x000fe2000800000c */
[----:B------:R-:W-:Y:S01]  /*0bb0*/  UMOV UR10, 0x1852b7af ;  /* 0x1852b7af000a7882 */ /* 0x000fe20000000000 */
[----:B------:R-:W-:Y:S01]  /*0bc0*/  UMOV UR11, 0x3f56c16c ;  /* 0x3f56c16c000b7882 */ /* 0x000fe20000000000 */
[----:B------:R-:W-:-:S05]  /*0bd0*/  DFMA R28, R24, -R4, 1 ;  /* 0x3ff00000181c742b */ /* 0x000fca0000000804 */
[----:B------:R-:W-:Y:S01]  /*0be0*/  DFMA R12, R10, R12, UR10 ;  /* 0x0000000a0a0c7e2b */ /* 0x000fe2000800000c */
[----:B------:R-:W-:Y:S01]  /*0bf0*/  UMOV UR10, 0x11122322 ;  /* 0x11122322000a7882 */ /* 0x000fe20000000000 */
[----:B------:R-:W-:Y:S01]  /*0c00*/  UMOV UR11, 0x3f811111 ;  /* 0x3f811111000b7882 */ /* 0x000fe20000000000 */
[----:B------:R-:W-:-:S05]  /*0c10*/  DFMA R28, R24, R28, R24 ;  /* 0x0000001c181c722b */ /* 0x000fca0000000018 */
[----:B------:R-:W-:Y:S01]  /*0c20*/  DFMA R18, R10, R12, UR10 ;  /* 0x0000000a0a127e2b */ /* 0x000fe2000800000c */
[----:B------:R-:W-:Y:S01]  /*0c30*/  UMOV UR10, 0x555502a1 ;  /* 0x555502a1000a7882 */ /* 0x000fe20000000000 */
[----:B------:R-:W-:Y:S01]  /*0c40*/  UMOV UR11, 0x3fa55555 ;  /* 0x3fa55555000b7882 */ /* 0x000fe20000000000 */
[----:B0-----:R-:W-:-:S05]  /*0c50*/  DFMA R12, R22, UR8, R26 ;  /* 0x00000008160c7c2b */ /* 0x001fca000800001a */
[----:B------:R-:W-:Y:S01]  /*0c60*/  DFMA R18, R10, R18, UR10 ;  /* 0x0000000a0a127e2b */ /* 0x000fe20008000012 */
[----:B------:R-:W-:Y:S01]  /*0c70*/  UMOV UR10, 0x55555511 ;  /* 0x55555511000a7882 */ /* 0x000fe20000000000 */
[----:B------:R-:W-:Y:S01]  /*0c80*/  UMOV UR11, 0x3fc55555 ;  /* 0x3fc55555000b7882 */ /* 0x000fe20000000000 */
[----:B------:R-:W-:Y:S02]  /*0c90*/  DMUL R22, R28, R12 ;  /* 0x0000000c1c167228 */ /* 0x000fe40000000000 */
[----:B------:R-:W-:-:S03]  /*0ca0*/  FSETP.GEU.AND P1, PT, |R13|, 6.5827683646048100446e-37, PT ;  /* 0x036000000d00780b */ /* 0x000fc60003f2e200 */
[----:B------:R-:W-:Y:S01]  /*0cb0*/  DFMA R18, R10, R18, UR10 ;  /* 0x0000000a0a127e2b */ /* 0x000fe20008000012 */
[----:B------:R-:W-:Y:S01]  /*0cc0*/  UMOV UR10, 0xb ;  /* 0x0000000b000a7882 */ /* 0x000fe20000000000 */
[----:B------:R-:W-:Y:S01]  /*0cd0*/  UMOV UR11, 0x3fe00000 ;  /* 0x3fe00000000b7882 */ /* 0x000fe20000000000 */
[----:B------:R-:W-:-:S05]  /*0ce0*/  DFMA R4, R22, -R4, R12 ;  /* 0x800000041604722b */ /* 0x000fca000000000c */
[----:B------:R-:W-:-:S03]  /*0cf0*/  DFMA R18, R10, R18, UR10 ;  /* 0x0000000a0a127e2b */ /* 0x000fc60008000012 */
[----:B------:R-:W-:-:S05]  /*0d00*/  DFMA R4, R28, R4, R22 ;  /* 0x000000041c04722b */ /* 0x000fca0000000016 */
[----:B------:R-:W-:-:S08]  /*0d10*/  DFMA R18, R10, R18, 1 ;  /* 0x3ff000000a12742b */ /* 0x000fd00000000012 */
[----:B------:R-:W-:Y:S01]  /*0d20*/  DFMA R18, R10, R18, 1 ;  /* 0x3ff000000a12742b */ /* 0x000fe20000000012 */
[----:B------:R-:W-:-:S05]  /*0d30*/  FFMA R10, RZ, 1.7982866764068603516, R5 ;  /* 0x3fe62e42ff0a7823 */ /* 0x000fca0000000005 */
[----:B------:R-:W-:-:S04]  /*0d40*/  FSETP.GT.AND P0, PT, |R10|, 1.469367938527859385e-39, PT ;  /* 0x001000000a00780b */ /* 0x000fc80003f04200 */
[----:B------:R-:W-:Y:S01]  /*0d50*/  IMAD R7, R8, 0x100000, R19 ;  /* 0x0010000008077824 */ /* 0x000fe200078e0213 */
[----:B------:R-:W-:Y:S01]  /*0d60*/  MOV R6, R18 ;  /* 0x0000001200067202 */ /* 0x000fe20000000f00 */
[----:B------:R-:W-:Y:S07]  /*0d70*/  @!P2 BRA `(.L_x_14) ;  /* 0x00000000003ca947 */ /* 0x000fee0003800000 */
[C---:B------:R-:W-:Y:S01]  /*0d80*/  FSETP.GEU.AND P4, PT, |R17|.reuse, 4.52490234375, PT ;  /* 0x4090cc001100780b */ /* 0x040fe20003f8e200 */
[C-C-:B------:R-:W-:Y:S01]  /*0d90*/  DADD R6, R16.reuse, R16.reuse ;  /* 0x0000000010067229 */ /* 0x140fe20000000010 */
[----:B------:R-:W-:Y:S01]  /*0da0*/  ISETP.GE.AND P3, PT, R17, RZ, PT ;  /* 0x000000ff1100720c */ /* 0x000fe20003f66270 */
[----:B------:R-:W-:-:S03]  /*0db0*/  DSETP.NAN.AND P2, PT, R16, R16, PT ;  /* 0x000000101000722a */ /* 0x000fc60003f48000 */
[----:B------:R-:W-:-:S05]  /*0dc0*/  FSEL R11, RZ, +QNAN , !P3 ;  /* 0x7ff00000ff0b7808 */ /* 0x000fca0005800000 */
[----:B------:R-:W-:Y:S02]  /*0dd0*/  FSEL R7, R7, R11, P2 ;  /* 0x0000000b07077208 */ /* 0x000fe40001000000 */
[----:B------:R-:W-:Y:S02]  /*0de0*/  @!P4 LEA.HI R9, R8, R8, RZ, 0x1 ;  /* 0x000000080809c211 */ /* 0x000fe400078f08ff */
[----:B------:R-:W-:Y:S02]  /*0df0*/  @!P4 MOV R10, RZ ;  /* 0x000000ff000ac202 */ /* 0x000fe40000000f00 */
[----:B------:R-:W-:Y:S02]  /*0e00*/  @!P4 SHF.R.S32.HI R9, RZ, 0x1, R9 ;  /* 0x00000001ff09c819 */ /* 0x000fe40000011409 */
[----:B------:R-:W-:-:S03]  /*0e10*/  FSEL R6, R6, RZ, P2 ;  /* 0x000000ff06067208 */ /* 0x000fc60001000000 */
[----:B------:R-:W-:Y:S02]  /*0e20*/  @!P4 IMAD.IADD R8, R8, 0x1, -R9 ;  /* 0x000000010808c824 */ /* 0x000fe400078e0a09 */
[----:B------:R-:W-:-:S03]  /*0e30*/  @!P4 IMAD R9, R9, 0x100000, R19 ;  /* 0x001000000909c824 */ /* 0x000fc600078e0213 */
[----:B------:R-:W-:Y:S01]  /*0e40*/  @!P4 LEA R11, R8, 0x3ff00000, 0x14 ;  /* 0x3ff00000080bc811 */ /* 0x000fe200078ea0ff */
[----:B------:R-:W-:-:S06]  /*0e50*/  @!P4 IMAD.MOV.U32 R8, RZ, RZ, R18 ;  /* 0x000000ffff08c224 */ /* 0x000fcc00078e0012 */
[----:B------:R-:W-:-:S11]  /*0e60*/  @!P4 DMUL R6, R8, R10 ;  /* 0x0000000a0806c228 */ /* 0x000fd60000000000 */
.L_x_14:
[----:B------:R-:W-:Y:S05]  /*0e70*/  BSYNC.RECONVERGENT B0 ;  /* 0x0000000000007941 */ /* 0x000fea0003800200 */
.L_x_13:
[----:B------:R-:W-:Y:S01]  /*0e80*/  BSSY.RECONVERGENT B1, `(.L_x_15) ;  /* 0x000000a000017945 */ /* 0x000fe20003800200 */
[----:B------:R-:W-:-:S03]  /*0e90*/  DFMA R20, R14, R6, R20 ;  /* 0x000000060e14722b */ /* 0x000fc60000000014 */
[----:B------:R-:W-:Y:S08]  /*0ea0*/  @P0 BRA P1, `(.L_x_16) ;  /* 0x00000000001c0947 */ /* 0x000ff00000800000 */
[----:B------:R-:W-:Y:S01]  /*0eb0*/  IMAD.MOV.U32 R6, RZ, RZ, R12 ;  /* 0x000000ffff067224 */ /* 0x000fe200078e000c */
[----:B------:R-:W-:Y:S01]  /*0ec0*/  MOV R25, 0x3fe62e42 ;  /* 0x3fe62e4200197802 */ /* 0x000fe20000000f00 */
[----:B------:R-:W-:Y:S01]  /*0ed0*/  IMAD.MOV.U32 R5, RZ, RZ, R13 ;  /* 0x000000ffff057224 */ /* 0x000fe200078e000d */
[----:B------:R-:W-:Y:S01]  /*0ee0*/  MOV R4, 0xf10 ;  /* 0x00000f1000047802 */ /* 0x000fe20000000f00 */
[----:B------:R-:W-:-:S07]  /*0ef0*/  IMAD.MOV.U32 R24, RZ, RZ, -0x105c611 ;  /* 0xfefa39efff187424 */ /* 0x000fce00078e00ff */
[----:B------:R-:W-:Y:S05]  /*0f00*/  CALL.REL.NOINC `($__internal_0_$__cuda_sm20_div_rn_f64_full) ;  /* 0x0000004c00847944 */ /* 0x000fea0003c00000 */
[----:B------:R-:W-:-:S07]  /*0f10*/  IMAD.MOV.U32 R4, RZ, RZ, R6 ;  /* 0x000000ffff047224 */ /* 0x000fce00078e0006 */
.L_x_16:
[----:B------:R-:W-:Y:S05]  /*0f20*/  BSYNC.RECONVERGENT B1 ;  /* 0x0000000000017941 */ /* 0x000fea0003800200 */
.L_x_15:
[----:B------:R-:W0:Y:S01]  /*0f30*/  MUFU.RCP64H R7, 6 ;  /* 0x4018000000077908 */ /* 0x000e220000001800 */
[----:B------:R-:W-:Y:S01]  /*0f40*/  DADD R18, R4, 0.5 ;  /* 0x3fe0000004127429 */ /* 0x000fe20000000000 */
[----:B------:R-:W-:Y:S01]  /*0f50*/  MOV R6, 0x1 ;  /* 0x0000000100067802 */ /* 0x000fe20000000f00 */
[----:B------:R-:W-:Y:S01]  /*0f60*/  IMAD.MOV.U32 R4, RZ, RZ, 0x0 ;  /* 0x00000000ff047424 */ /* 0x000fe200078e00ff */
[----:B------:R-:W-:Y:S01]  /*0f70*/  UMOV UR10, 0xfefa39ef ;  /* 0xfefa39ef000a7882 */ /* 0x000fe20000000000 */
[----:B------:R-:W-:Y:S01]  /*0f80*/  IMAD.MOV.U32 R5, RZ, RZ, 0x40180000 ;  /* 0x40180000ff057424 */ /* 0x000fe200078e00ff */
[----:B------:R-:W-:Y:S01]  /*0f90*/  UMOV UR11, 0x3fe62e42 ;  /* 0x3fe62e42000b7882 */ /* 0x000fe20000000000 */
        /* <DEDUP_REMOVED lines=21> */
[----:B------:R-:W-:Y:S01]  /*10f0*/  IMAD.MOV.U32 R6, RZ, RZ, R8 ;  /* 0x000000ffff067224 */ /* 0x000fe200078e0008 */
[----:B------:R-:W-:Y:S01]  /*1100*/  MOV R25, 0x40180000 ;  /* 0x4018000000197802 */ /* 0x000fe20000000f00 */
[----:B------:R-:W-:Y:S01]  /*1110*/  IMAD.MOV.U32 R5, RZ, RZ, R9 ;  /* 0x000000ffff057224 */ /* 0x000fe200078e0009 */
[----:B------:R-:W-:Y:S01]  /*1120*/  MOV R4, 0x1150 ;  /* 0x0000115000047802 */ /* 0x000fe20000000f00 */
[----:B------:R-:W-:-:S07]  /*1130*/  IMAD.MOV.U32 R24, RZ, RZ, RZ ;  /* 0x000000ffff187224 */ /* 0x000fce00078e00ff */
[----:B------:R-:W-:Y:S05]  /*1140*/  CALL.REL.NOINC `($__internal_0_$__cuda_sm20_div_rn_f64_full) ;  /* 0x0000004800f47944 */ /* 0x000fea0003c00000 */
[----:B------:R-:W-:-:S07]  /*1150*/  IMAD.MOV.U32 R7, RZ, RZ, R5 ;  /* 0x000000ffff077224 */ /* 0x000fce00078e0005 */
.L_x_18:
[----:B------:R-:W-:Y:S05]  /*1160*/  BSYNC.RECONVERGENT B1 ;  /* 0x0000000000017941 */ /* 0x000fea0003800200 */
.L_x_17:
[----:B------:R-:W0:Y:S01]  /*1170*/  MUFU.RCP64H R5, 24 ;  /* 0x4038000000057908 */ /* 0x000e220000001800 */
[----:B------:R-:W-:Y:S01]  /*1180*/  IMAD.MOV.U32 R8, RZ, RZ, 0x0 ;  /* 0x00000000ff087424 */ /* 0x000fe200078e00ff */
[----:B------:R-:W-:Y:S01]  /*1190*/  MOV R4, 0x1 ;  /* 0x0000000100047802 */ /* 0x000fe20000000f00 */
[----:B------:R-:W-:Y:S01]  /*11a0*/  IMAD.MOV.U32 R9, RZ, RZ, 0x40380000 ;  /* 0x40380000ff097424 */ /* 0x000fe200078e00ff */
[----:B------:R-:W-:Y:S01]  /*11b0*/  FSETP.GEU.AND P1, PT, |R17|, 6.5827683646048100446e-37, PT ;  /* 0x036000001100780b */ /* 0x000fe20003f2e200 */
[----:B------:R-:W-:Y:S01]  /*11c0*/  BSSY.RECONVERGENT B1, `(.L_x_19) ;  /* 0x0000014000017945 */ /* 0x000fe20003800200 */
[----:B------:R-:W-:-:S03]  /*11d0*/  DADD R12, R12, R6 ;  /* 0x000000000c0c7229 */ /* 0x000fc60000000006 */
        /* <DEDUP_REMOVED lines=18> */
.L_x_20:
[----:B------:R-:W-:Y:S05]  /*1300*/  BSYNC.RECONVERGENT B1 ;  /* 0x0000000000017941 */ /* 0x000fea0003800200 */
.L_x_19:
        /* <DEDUP_REMOVED lines=25> */
.L_x_22:
[----:B------:R-:W-:Y:S05]  /*14a0*/  BSYNC.RECONVERGENT B1 ;  /* 0x0000000000017941 */ /* 0x000fea0003800200 */
.L_x_21:
[----:B------:R-:W-:Y:S01]  /*14b0*/  DADD R4, R18, 6.75539944105574400000e+15 ;  /* 0x4338000012047429 */ /* 0x000fe20000000000 */
[----:B------:R-:W-:Y:S01]  /*14c0*/  UMOV UR10, 0x3b39803f ;  /* 0x3b39803f000a7882 */ /* 0x000fe20000000000 */
[----:B------:R-:W-:Y:S01]  /*14d0*/  UMOV UR11, 0x3c7abc9e ;  /* 0x3c7abc9e000b7882 */ /* 0x000fe20000000000 */
[----:B------:R-:W-:Y:S01]  /*14e0*/  FSETP.GEU.AND P0, PT, |R19|, 4.498046875, PT ;  /* 0x408ff0001300780b */ /* 0x000fe20003f0e200 */
[----:B------:R-:W-:Y:S01]  /*14f0*/  BSSY.RECONVERGENT B0, `(.L_x_23) ;  /* 0x0000039000007945 */ /* 0x000fe20003800200 */
[----:B------:R-:W-:-:S03]  /*1500*/  DADD R12, R12, R6 ;  /* 0x000000000c0c7229 */ /* 0x000fc60000000006 */
[----:B------:R-:W-:-:S08]  /*1510*/  DADD R8, R4, -6.75539944105574400000e+15 ;  /* 0xc338000004087429 */ /* 0x000fd00000000000 */
[----:B------:R-:W-:-:S08]  /*1520*/  DADD R8, R18, -R8 ;  /* 0x0000000012087229 */ /* 0x000fd00000000808 */
[----:B------:R-:W-:Y:S01]  /*1530*/  DMUL R10, R8, UR10 ;  /* 0x0000000a080a7c28 */ /* 0x000fe20008000000 */
[----:B------:R-:W-:Y:S01]  /*1540*/  UMOV UR10, 0xfefa39ef ;  /* 0xfefa39ef000a7882 */ /* 0x000fe20000000000 */
[----:B------:R-:W-:-:S06]  /*1550*/  UMOV UR11, 0x3fe62e42 ;  /* 0x3fe62e42000b7882 */ /* 0x000fcc0000000000 */
[----:B------:R-:W-:Y:S01]  /*1560*/  DFMA R10, R8, UR10, R10 ;  /* 0x0000000a080a7c2b */ /* 0x000fe2000800000a */
[----:B------:R-:W-:Y:S01]  /*1570*/  UMOV UR10, 0x69ce2bdf ;  /* 0x69ce2bdf000a7882 */ /* 0x000fe20000000000 */
[----:B------:R-:W-:Y:S01]  /*1580*/  IMAD.MOV.U32 R8, RZ, RZ, -0x35dec16 ;  /* 0xfca213eaff087424 */ /* 0x000fe200078e00ff */
[----:B------:R-:W-:Y:S01]  /*1590*/  UMOV UR11, 0x3e5ade15 ;  /* 0x3e5ade15000b7882 */ /* 0x000fe20000000000 */
[----:B------:R-:W-:-:S06]  /*15a0*/  IMAD.MOV.U32 R9, RZ, RZ, 0x3e928af3 ;  /* 0x3e928af3ff097424 */ /* 0x000fcc00078e00ff */
[----:B------:R-:W-:Y:S01]  /*15b0*/  DFMA R8, R10, UR10, R8 ;  /* 0x0000000a0a087c2b */ /* 0x000fe20008000008 */
[----:B------:R-:W-:Y:S01]  /*15c0*/  UMOV UR10, 0x62401315 ;  /* 0x62401315000a7882 */ /* 0x000fe20000000000 */
[----:B------:R-:W-:-:S06]  /*15d0*/  UMOV UR11, 0x3ec71dee ;  /* 0x3ec71dee000b7882 */ /* 0x000fcc0000000000 */
[----:B------:R-:W-:Y:S01]  /*15e0*/  DFMA R8, R10, R8, UR10 ;  /* 0x0000000a0a087e2b */ /* 0x000fe20008000008 */
        /* <DEDUP_REMOVED lines=20> */
[----:B------:R-:W-:-:S08]  /*1730*/  DFMA R8, R10, R8, UR10 ;  /* 0x0000000a0a087e2b */ /* 0x000fd00008000008 */
[----:B------:R-:W-:-:S08]  /*1740*/  DFMA R8, R10, R8, 1 ;  /* 0x3ff000000a08742b */ /* 0x000fd00000000008 */
[----:B------:R-:W-:-:S10]  /*1750*/  DFMA R8, R10, R8, 1 ;  /* 0x3ff000000a08742b */ /* 0x000fd40000000008 */
[----:B------:R-:W-:Y:S01]  /*1760*/  LEA R7, R4, R9, 0x14 ;  /* 0x0000000904077211 */ /* 0x000fe200078ea0ff */
[----:B------:R-:W-:Y:S01]  /*1770*/  IMAD.MOV.U32 R6, RZ, RZ, R8 ;  /* 0x000000ffff067224 */ /* 0x000fe200078e0008 */
[----:B------:R-:W-:Y:S06]  /*1780*/  @!P0 BRA `(.L_x_24) ;  /* 0x00000000003c8947 */ /* 0x000fec0003800000 */
[C---:B------:R-:W-:Y:S01]  /*1790*/  FSETP.GEU.AND P2, PT, |R19|.reuse, 4.52490234375, PT ;  /* 0x4090cc001300780b */ /* 0x040fe20003f4e200 */
[C-C-:B------:R-:W-:Y:S01]  /*17a0*/  DADD R6, R18.reuse, R18.reuse ;  /* 0x0000000012067229 */ /* 0x140fe20000000012 */
[----:B------:R-:W-:Y:S01]  /*17b0*/  ISETP.GE.AND P1, PT, R19, RZ, PT ;  /* 0x000000ff1300720c */ /* 0x000fe20003f26270 */
[----:B------:R-:W-:-:S03]  /*17c0*/  DSETP.NAN.AND P0, PT, R18, R18, PT ;  /* 0x000000121200722a */ /* 0x000fc60003f08000 */
[----:B------:R-:W-:-:S05]  /*17d0*/  FSEL R11, RZ, +QNAN , !P1 ;  /* 0x7ff00000ff0b7808 */ /* 0x000fca0004800000 */
[----:B------:R-:W-:Y:S02]  /*17e0*/  FSEL R6, R6, RZ, P0 ;  /* 0x000000ff06067208 */ /* 0x000fe40000000000 */
[----:B------:R-:W-:Y:S02]  /*17f0*/  @!P2 LEA.HI R5, R4, R4, RZ, 0x1 ;  /* 0x000000040405a211 */ /* 0x000fe400078f08ff */
[----:B------:R-:W-:Y:S02]  /*1800*/  FSEL R7, R7, R11, P0 ;  /* 0x0000000b07077208 */ /* 0x000fe40000000000 */
[----:B------:R-:W-:-:S05]  /*1810*/  @!P2 SHF.R.S32.HI R5, RZ, 0x1, R5 ;  /* 0x00000001ff05a819 */ /* 0x000fca0000011405 */
[----:B------:R-:W-:Y:S02]  /*1820*/  @!P2 IMAD.IADD R4, R4, 0x1, -R5 ;  /* 0x000000010404a824 */ /* 0x000fe400078e0a05 */
[----:B------:R-:W-:-:S03]  /*1830*/  @!P2 IMAD R5, R5, 0x100000, R9 ;  /* 0x001000000505a824 */ /* 0x000fc600078e0209 */
[----:B------:R-:W-:Y:S02]  /*1840*/  @!P2 LEA R9, R4, 0x3ff00000, 0x14 ;  /* 0x3ff000000409a811 */ /* 0x000fe400078ea0ff */
[----:B------:R-:W-:Y:S01]  /*1850*/  @!P2 MOV R4, R8 ;  /* 0x000000080004a202 */ /* 0x000fe20000000f00 */
[----:B------:R-:W-:-:S06]  /*1860*/  @!P2 IMAD.MOV.U32 R8, RZ, RZ, RZ ;  /* 0x000000ffff08a224 */ /* 0x000fcc00078e00ff */
[----:B------:R-:W-:-:S11]  /*1870*/  @!P2 DMUL R6, R4, R8 ;  /* 0x000000080406a228 */ /* 0x000fd60000000000 */
.L_x_24:
[----:B------:R-:W-:Y:S05]  /*1880*/  BSYNC.RECONVERGENT B0 ;  /* 0x0000000000007941 */ /* 0x000fea0003800200 */
.L_x_23:
[----:B------:R-:W-:Y:S01]  /*1890*/  VIADD R0, R0, 0x2 ;  /* 0x0000000200007836 */ /* 0x000fe20000000000 */
[----:B------:R-:W-:-:S04]  /*18a0*/  DFMA R20, R12, R6, R20 ;  /* 0x000000060c14722b */ /* 0x000fc80000000014 */
[----:B------:R-:W-:-:S13]  /*18b0*/  ISETP.NE.AND P0, PT, R0, UR4, PT ;  /* 0x0000000400007c0c */ /* 0x000fda000bf05270 */
[----:B------:R-:W-:Y:S05]  /*18c0*/  @P0 BRA `(.L_x_25) ;  /* 0xffffffe800600947 */ /* 0x000fea000383ffff */
[----:B------:R-:W1:Y:S02]  /*18d0*/  I2F.F64.U32 R4, UR4 ;  /* 0x0000000400047d12 */ /* 0x000e640008201800 */
.L_x_4:
[----:B------:R-:W2:Y:S02]  /*18e0*/  LDCU UR5, c[0x0][0x398] ;  /* 0x00007300ff0577ac */ /* 0x000ea40008000800 */
[----:B--2---:R-:W-:-:S09]  /*18f0*/  ULOP3.LUT UP0, URZ, UR5, 0x1, URZ, 0xc0, !UPT ;  /* 0x0000000105ff7892 */ /* 0x004fd2000f80c0ff */
[----:B------:R-:W-:Y:S05]  /*1900*/  BRA.U !UP0, `(.L_x_26) ;  /* 0x0000000908c87547 */ /* 0x000fea000b800000 */
[----:B------:R-:W2:Y:S01]  /*1910*/  MUFU.RCP64H R7, 0.69314670562744140625 ;  /* 0x3fe62e4200077908 */ /* 0x000ea20000001800 */
[----:B------:R-:W-:Y:S01]  /*1920*/  IMAD.MOV.U32 R8, RZ, RZ, -0x105c611 ;  /* 0xfefa39efff087424 */ /* 0x000fe200078e00ff */
[----:B------:R-:W-:Y:S01]  /*1930*/  MOV R9, 0x3fe62e42 ;  /* 0x3fe62e4200097802 */ /* 0x000fe20000000f00 */
[----:B------:R-:W-:Y:S01]  /*1940*/  IMAD.MOV.U32 R6, RZ, RZ, 0x1 ;  /* 0x00000001ff067424 */ /* 0x000fe200078e00ff */
[----:B------:R-:W1:Y:S01]  /*1950*/  LDCU.64 UR10, c[0x0][0x3a0] ;  /* 0x00007400ff0a77ac */ /* 0x000e620008000a00 */
[----:B------:R-:W-:Y:S04]  /*1960*/  BSSY.RECONVERGENT B1, `(.L_x_27) ;  /* 0x0000015000017945 */ /* 0x000fe80003800200 */
[----:B--2---:R-:W-:Y:S02]  /*1970*/  DFMA R10, R6, -R8, 1 ;  /* 0x3ff00000060a742b */ /* 0x004fe40000000808 */
[----:B-1---5:R-:W-:-:S06]  /*1980*/  DFMA R26, R4, UR10, R26 ;  /* 0x0000000a041a7c2b */ /* 0x022fcc000800001a */
[----:B------:R-:W-:-:S04]  /*1990*/  DFMA R10, R10, R10, R10 ;  /* 0x0000000a0a0a722b */ /* 0x000fc8000000000a */
[----:B------:R-:W-:-:S04]  /*19a0*/  FSETP.GEU.AND P1, PT, |R27|, 6.5827683646048100446e-37, PT ;  /* 0x036000001b00780b */ /* 0x000fc80003f2e200 */
[----:B------:R-:W-:-:S08]  /*19b0*/  DFMA R10, R6, R10, R6 ;  /* 0x0000000a060a722b */ /* 0x000fd00000000006 */
        /* <DEDUP_REMOVED lines=10> */
[----:B------:R-:W-:Y:S01]  /*1a60*/  IMAD.MOV.U32 R5, RZ, RZ, R27 ;  /* 0x000000ffff057224 */ /* 0x000fe200078e001b */
[----:B------:R-:W-:Y:S01]  /*1a70*/  MOV R4, 0x1aa0 ;  /* 0x00001aa000047802 */ /* 0x000fe20000000f00 */
[----:B------:R-:W-:-:S07]  /*1a80*/  IMAD.MOV.U32 R25, RZ, RZ, 0x3fe62e42 ;  /* 0x3fe62e42ff197424 */ /* 0x000fce00078e00ff */
[----:B0-----:R-:W-:Y:S05]  /*1a90*/  CALL.REL.NOINC `($__internal_0_$__cuda_sm20_div_rn_f64_full) ;  /* 0x0000004000a07944 */ /* 0x001fea0003c00000 */
[----:B------:R-:W-:-:S07]  /*1aa0*/  IMAD.MOV.U32 R7, RZ, RZ, R5 ;  /* 0x000000ffff077224 */ /* 0x000fce00078e0005 */
.L_x_28:
[----:B0-----:R-:W-:Y:S05]  /*1ab0*/  BSYNC.RECONVERGENT B1 ;  /* 0x0000000000017941 */ /* 0x001fea0003800200 */
.L_x_27:
[----:B------:R-:W0:Y:S01]  /*1ac0*/  MUFU.RCP64H R5, 6 ;  /* 0x4018000000057908 */ /* 0x000e220000001800 */
[----:B------:R-:W-:Y:S01]  /*1ad0*/  DADD R18, R6, 0.5 ;  /* 0x3fe0000006127429 */ /* 0x000fe20000000000 */
[----:B------:R-:W-:Y:S01]  /*1ae0*/  IMAD.MOV.U32 R4, RZ, RZ, 0x1 ;  /* 0x00000001ff047424 */ /* 0x000fe200078e00ff */
[----:B------:R-:W-:Y:S01]  /*1af0*/  MOV R7, 0x40180000 ;  /* 0x4018000000077802 */ /* 0x000fe20000000f00 */
[----:B------:R-:W-:Y:S01]  /*1b00*/  IMAD.MOV.U32 R6, RZ, RZ, 0x0 ;  /* 0x00000000ff067424 */ /* 0x000fe200078e00ff */
[----:B------:R-:W-:Y:S01]  /*1b10*/  UMOV UR10, 0xfefa39ef ;  /* 0xfefa39ef000a7882 */ /* 0x000fe20000000000 */
        /* <DEDUP_REMOVED lines=23> */
[----:B------:R-:W-:Y:S01]  /*1c90*/  MOV R24, RZ ;  /* 0x000000ff00187202 */ /* 0x000fe20000000f00 */
[----:B------:R-:W-:Y:S01]  /*1ca0*/  IMAD.MOV.U32 R5, RZ, RZ, R9 ;  /* 0x000000ffff057224 */ /* 0x000fe200078e0009 */
[----:B------:R-:W-:Y:S01]  /*1cb0*/  MOV R4, 0x1ce0 ;  /* 0x00001ce000047802 */ /* 0x000fe20000000f00 */
[----:B------:R-:W-:-:S07]  /*1cc0*/  IMAD.MOV.U32 R25, RZ, RZ, 0x40180000 ;  /* 0x40180000ff197424 */ /* 0x000fce00078e00ff */
[----:B------:R-:W-:Y:S05]  /*1cd0*/  CALL.REL.NOINC `($__internal_0_$__cuda_sm20_div_rn_f64_full) ;  /* 0x0000004000107944 */ /* 0x000fea0003c00000 */
[----:B------:R-:W-:-:S07]  /*1ce0*/  IMAD.MOV.U32 R7, RZ, RZ, R5 ;  /* 0x000000ffff077224 */ /* 0x000fce00078e0005 */
.L_x_30:
[----:B------:R-:W-:Y:S05]  /*1cf0*/  BSYNC.RECONVERGENT B1 ;  /* 0x0000000000017941 */ /* 0x000fea0003800200 */
.L_x_29:
        /* <DEDUP_REMOVED lines=25> */
.L_x_32:
[----:B------:R-:W-:Y:S05]  /*1e90*/  BSYNC.RECONVERGENT B1 ;  /* 0x0000000000017941 */ /* 0x000fea0003800200 */
.L_x_31:
        /* <DEDUP_REMOVED lines=25> */
.L_x_34:
[----:B------:R-:W-:Y:S05]  /*2030*/  BSYNC.RECONVERGENT B1 ;  /* 0x0000000000017941 */ /* 0x000fea0003800200 */
.L_x_33:
        /* <DEDUP_REMOVED lines=14> */
[----:B------:R-:W-:Y:S01]  /*2120*/  MOV R9, 0x3e928af3 ;  /* 0x3e928af300097802 */ /* 0x000fe20000000f00 */
[----:B------:R-:W-:-:S05]  /*2130*/  UMOV UR11, 0x3e5ade15 ;  /* 0x3e5ade15000b7882 */ /* 0x000fca0000000000 */
        /* <DEDUP_REMOVED lines=27> */
[----:B------:R-:W-:Y:S02]  /*22f0*/  IMAD R7, R4, 0x100000, R9 ;  /* 0x0010000004077824 */ /* 0x000fe400078e0209 */
        /* <DEDUP_REMOVED lines=11> */
[----:B------:R-:W-:Y:S01]  /*23b0*/  @!P2 IMAD.IADD R4, R4, 0x1, -R5 ;  /* 0x000000010404a824 */ /* 0x000fe200078e0a05 */
[----:B------:R-:W-:-:S04]  /*23c0*/  @!P2 LEA R5, R5, R9, 0x14 ;  /* 0x000000090505a211 */ /* 0x000fc800078ea0ff */
[----:B------:R-:W-:Y:S01]  /*23d0*/  @!P2 LEA R9, R4, 0x3ff00000, 0x14 ;  /* 0x3ff000000409a811 */ /* 0x000fe200078ea0ff */
[----:B------:R-:W-:Y:S02]  /*23e0*/  @!P2 IMAD.MOV.U32 R4, RZ, RZ, R8 ;  /* 0x000000ffff04a224 */ /* 0x000fe400078e0008 */
[----:B------:R-:W-:-:S06]  /*23f0*/  @!P2 IMAD.MOV.U32 R8, RZ, RZ, RZ ;  /* 0x000000ffff08a224 */ /* 0x000fcc00078e00ff */
[----:B------:R-:W-:-:S11]  /*2400*/  @!P2 DMUL R6, R4, R8 ;  /* 0x000000080406a228 */ /* 0x000fd60000000000 */
.L_x_36:
[----:B------:R-:W-:Y:S05]  /*2410*/  BSYNC.RECONVERGENT B0 ;  /* 0x0000000000007941 */ /* 0x000fea0003800200 */
.L_x_35:
[----:B------:R-:W-:-:S11]  /*2420*/  DFMA R20, R12, R6, R20 ;  /* 0x000000060c14722b */ /* 0x000fd60000000014 */
.L_x_26:
[----:B-1----:R-:W1:Y:S01]  /*2430*/  LDC.64 R4, c[0x0][0x388] ;  /* 0x0000e200ff047b82 */ /* 0x002e620000000a00 */
[----:B------:R-:W2:Y:S01]  /*2440*/  LDCU UR5, c[0x0][0x390] ;  /* 0x00007200ff0577ac */ /* 0x000ea20008000800 */
[----:B-1----:R-:W-:-:S04]  /*2450*/  IMAD.WIDE R4, R3, 0x8, R4 ;  /* 0x0000000803047825 */ /* 0x002fc800078e0204 */
[----:B------:R-:W-:Y:S01]  /*2460*/  IMAD.IADD R3, R2, 0x1, R3 ;  /* 0x0000000102037824 */ /* 0x000fe200078e0203 */
[----:B------:R1:W-:Y:S04]  /*2470*/  STG.E.64 desc[UR6][R4.64], R20 ;  /* 0x0000001404007986 */ /* 0x0003e8000c101b06 */
[----:B--2---:R-:W-:-:S13]  /*2480*/  ISETP.GE.AND P0, PT, R3, UR5, PT ;  /* 0x0000000503007c0c */ /* 0x004fda000bf06270 */
[----:B-1----:R-:W-:Y:S05]  /*2490*/  @!P0 BRA `(.L_x_37) ;  /* 0xffffffdc004c8947 */ /* 0x002fea000383ffff */
[----:B0-----:R-:W-:Y:S05]  /*24a0*/  EXIT ;  /* 0x000000000000794d */ /* 0x001fea0003800000 */
.L_x_3:
[----:B------:R-:W-:Y:S01]  /*24b0*/  CS2R R20, SRZ ;  /* 0x0000000000147805 */ /* 0x000fe2000001ff00 */
[----:B------:R-:W0:Y:S01]  /*24c0*/  LDCU.64 UR8, c[0x0][0x3a0] ;  /* 0x00007400ff0877ac */ /* 0x000e220008000a00 */
[----:B------:R-:W-:-:S12]  /*24d0*/  ULOP3.LUT UR4, UR4, 0x7ffffffe, URZ, 0xc0, !UPT ;  /* 0x7ffffffe04047892 */ /* 0x000fd8000f8ec0ff */
.L_x_71:
[----:B-1---5:R-:W1:Y:S01]  /*24e0*/  LDC.64 R18, c[0x0][0x380] ;  /* 0x0000e000ff127b82 */ /* 0x022e620000000a00 */
[----:B------:R-:W2:Y:S01]  /*24f0*/  LDCU UR5, c[0x0][0x398] ;  /* 0x00007300ff0577ac */ /* 0x000ea20008000800 */
[----:B-1----:R-:W-:-:S06]  /*2500*/  IMAD.WIDE R18, R3, 0x8, R18 ;  /* 0x0000000803127825 */ /* 0x002fcc00078e0212 */
[----:B------:R-:W5:Y:S01]  /*2510*/  LDG.E.64 R18, desc[UR6][R18.64] ;  /* 0x0000000612127981 */ /* 0x000f62000c1e1b00 */
[----:B--2---:R-:W-:Y:S01]  /*2520*/  UISETP.NE.AND UP0, UPT, UR5, 0x1, UPT ;  /* 0x000000010500788c */ /* 0x004fe2000bf05270 */
[----:B------:R-:W-:-:S08]  /*2530*/  CS2R R12, SRZ ;  /* 0x00000000000c7805 */ /* 0x000fd0000001ff00 */
[----:B------:R-:W-:Y:S05]  /*2540*/  BRA.U !UP0, `(.L_x_38) ;  /* 0x0000001508a87547 */ /* 0x000fea000b800000 */
[----:B------:R-:W-:-:S07]  /*2550*/  MOV R0, RZ ;  /* 0x000000ff00007202 */ /* 0x000fce0000000f00 */
.L_x_59:
[----:B------:R-:W1:Y:S01]  /*2560*/  MUFU.RCP64H R5, 0.69314670562744140625 ;  /* 0x3fe62e4200057908 */ /* 0x000e620000001800 */
[----:B------:R-:W-:Y:S01]  /*2570*/  IMAD.MOV.U32 R8, RZ, RZ, -0x105c611 ;  /* 0xfefa39efff087424 */ /* 0x000fe200078e00ff */
[----:B------:R-:W-:Y:S01]  /*2580*/  BSSY.RECONVERGENT B1, `(.L_x_39) ;  /* 0x0000018000017945 */ /* 0x000fe20003800200 */
[----:B------:R-:W-:Y:S02]  /*2590*/  IMAD.MOV.U32 R9, RZ, RZ, 0x3fe62e42 ;  /* 0x3fe62e42ff097424 */ /* 0x000fe400078e00ff */
        /* <DEDUP_REMOVED lines=15> */
[----:B------:R-:W-:Y:S01]  /*2690*/  MOV R6, R12 ;  /* 0x0000000c00067202 */ /* 0x000fe20000000f00 */
[----:B------:R-:W-:Y:S01]  /*26a0*/  IMAD.MOV.U32 R5, RZ, RZ, R13 ;  /* 0x000000ffff057224 */ /* 0x000fe200078e000d */
[----:B------:R-:W-:Y:S01]  /*26b0*/  MOV R4, 0x26f0 ;  /* 0x000026f000047802 */ /* 0x000fe20000000f00 */
[----:B------:R-:W-:Y:S02]  /*26c0*/  IMAD.MOV.U32 R24, RZ, RZ, -0x105c611 ;  /* 0xfefa39efff187424 */ /* 0x000fe400078e00ff */
[----:B------:R-:W-:-:S07]  /*26d0*/  IMAD.MOV.U32 R25, RZ, RZ, 0x3fe62e42 ;  /* 0x3fe62e42ff197424 */ /* 0x000fce00078e00ff */
[----:B------:R-:W-:Y:S05]  /*26e0*/  CALL.REL.NOINC `($__internal_0_$__cuda_sm20_div_rn_f64_full) ;  /* 0x00000034008c7944 */ /* 0x000fea0003c00000 */
[----:B------:R-:W-:-:S07]  /*26f0*/  MOV R7, R5 ;  /* 0x0000000500077202 */ /* 0x000fce0000000f00 */
.L_x_40:
[----:B------:R-:W-:Y:S05]  /*2700*/  BSYNC.RECONVERGENT B1 ;  /* 0x0000000000017941 */ /* 0x000fea0003800200 */
.L_x_39:
        /* <DEDUP_REMOVED lines=35> */
.L_x_42:
[----:B------:R-:W-:Y:S05]  /*2940*/  BSYNC.RECONVERGENT B1 ;  /* 0x0000000000017941 */ /* 0x000fea0003800200 */
.L_x_41:
        /* <DEDUP_REMOVED lines=25> */
.L_x_44:
[----:B------:R-:W-:Y:S05]  /*2ae0*/  BSYNC.RECONVERGENT B1 ;  /* 0x0000000000017941 */ /* 0x000fea0003800200 */
.L_x_43:
        /* <DEDUP_REMOVED lines=25> */
.L_x_46:
[----:B------:R-:W-:Y:S05]  /*2c80*/  BSYNC.RECONVERGENT B1 ;  /* 0x0000000000017941 */ /* 0x000fea0003800200 */
.L_x_45:
        /* <DEDUP_REMOVED lines=79> */
.L_x_48:
[----:B------:R-:W-:Y:S05]  /*3180*/  BSYNC.RECONVERGENT B0 ;  /* 0x0000000000007941 */ /* 0x000fea0003800200 */
.L_x_47:
        /* <DEDUP_REMOVED lines=10> */
.L_x_50:
[----:B------:R-:W-:Y:S05]  /*3230*/  BSYNC.RECONVERGENT B1 ;  /* 0x0000000000017941 */ /* 0x000fea0003800200 */
.L_x_49:
        /* <DEDUP_REMOVED lines=35> */
.L_x_52:
[----:B------:R-:W-:Y:S05]  /*3470*/  BSYNC.RECONVERGENT B1 ;  /* 0x0000000000017941 */ /* 0x000fea0003800200 */
.L_x_51:
        /* <DEDUP_REMOVED lines=25> */
.L_x_54:
[----:B------:R-:W-:Y:S05]  /*3610*/  BSYNC.RECONVERGENT B1 ;  /* 0x0000000000017941 */ /* 0x000fea0003800200 */
.L_x_53:
        /* <DEDUP_REMOVED lines=25> */
.L_x_56:
[----:B------:R-:W-:Y:S05]  /*37b0*/  BSYNC.RECONVERGENT B1 ;  /* 0x0000000000017941 */ /* 0x000fea0003800200 */
.L_x_55:
        /* <DEDUP_REMOVED lines=61> */
.L_x_58:
[----:B------:R-:W-:Y:S05]  /*3b90*/  BSYNC.RECONVERGENT B0 ;  /* 0x0000000000007941 */ /* 0x000fea0003800200 */
.L_x_57:
[----:B------:R-:W-:Y:S01]  /*3ba0*/  VIADD R0, R0, 0x2 ;  /* 0x0000000200007836 */ /* 0x000fe20000000000 */
[----:B------:R-:W-:-:S04]  /*3bb0*/  DFMA R20, R26, R6, R20 ;  /* 0x000000061a14722b */ /* 0x000fc80000000014 */
[----:B------:R-:W-:-:S13]  /*3bc0*/  ISETP.NE.AND P0, PT, R0, UR4, PT ;  /* 0x0000000400007c0c */ /* 0x000fda000bf05270 */
[----:B------:R-:W-:Y:S05]  /*3bd0*/  @P0 BRA `(.L_x_59) ;  /* 0xffffffe800600947 */ /* 0x000fea000383ffff */
[----:B------:R-:W1:Y:S02]  /*3be0*/  I2F.F64.U32 R12, UR4 ;  /* 0x00000004000c7d12 */ /* 0x000e640008201800 */
.L_x_38:
        /* <DEDUP_REMOVED lines=29> */
.L_x_62:
[----:B0-----:R-:W-:Y:S05]  /*3dc0*/  BSYNC.RECONVERGENT B1 ;  /* 0x0000000000017941 */ /* 0x001fea0003800200 */
.L_x_61:
        /* <DEDUP_REMOVED lines=35> */
.L_x_64:
[----:B------:R-:W-:Y:S05]  /*4000*/  BSYNC.RECONVERGENT B1 ;  /* 0x0000000000017941 */ /* 0x000fea0003800200 */
.L_x_63:
        /* <DEDUP_REMOVED lines=25> */
.L_x_66:
[----:B------:R-:W-:Y:S05]  /*41a0*/  BSYNC.RECONVERGENT B1 ;  /* 0x0000000000017941 */ /* 0x000fea0003800200 */
.L_x_65:
        /* <DEDUP_REMOVED lines=25> */
.L_x_68:
[----:B------:R-:W-:Y:S05]  /*4340*/  BSYNC.RECONVERGENT B1 ;  /* 0x0000000000017941 */ /* 0x000fea0003800200 */
.L_x_67:
        /* <DEDUP_REMOVED lines=61> */
.L_x_70:
[----:B------:R-:W-:Y:S05]  /*4720*/  BSYNC.RECONVERGENT B0 ;  /* 0x0000000000007941 */ /* 0x000fea0003800200 */
.L_x_69:
[----:B------:R-:W-:-:S11]  /*4730*/  DFMA R20, R12, R6, R20 ;  /* 0x000000060c14722b */ /* 0x000fd60000000014 */
.L_x_60:
[----:B------:R-:W2:Y:S01]  /*4740*/  LDC.64 R4, c[0x0][0x388] ;  /* 0x0000e200ff047b82 */ /* 0x000ea20000000a00 */
[----:B------:R-:W3:Y:S01]  /*4750*/  LDCU UR5, c[0x0][0x390] ;  /* 0x00007200ff0577ac */ /* 0x000ee20008000800 */
[----:B--2---:R-:W-:-:S04]  /*4760*/  IMAD.WIDE R4, R3, 0x8, R4 ;  /* 0x0000000803047825 */ /* 0x004fc800078e0204 */
[----:B------:R-:W-:Y:S01]  /*4770*/  IMAD.IADD R3, R2, 0x1, R3 ;  /* 0x0000000102037824 */ /* 0x000fe200078e0203 */
[----:B------:R2:W-:Y:S04]  /*4780*/  STG.E.64 desc[UR6][R4.64], R20 ;  /* 0x0000001404007986 */ /* 0x0005e8000c101b06 */
[----:B---3--:R-:W-:-:S13]  /*4790*/  ISETP.GE.AND P0, PT, R3, UR5, PT ;  /* 0x0000000503007c0c */ /* 0x008fda000bf06270 */
[----:B--2---:R-:W-:Y:S05]  /*47a0*/  @!P0 BRA `(.L_x_71) ;  /* 0xffffffdc004c8947 */ /* 0x004fea000383ffff */
[----:B0-----:R-:W-:Y:S05]  /*47b0*/  EXIT ;  /* 0x000000000000794d */ /* 0x001fea0003800000 */
.L_x_2:
[----:B------:R-:W-:Y:S01]  /*47c0*/  CS2R R6, SRZ ;  /* 0x0000000000067805 */ /* 0x000fe2000001ff00 */
[----:B------:R-:W-:Y:S02]  /*47d0*/  ULOP3.LUT UR5, UR4, 0x3, URZ, 0xc0, !UPT ;  /* 0x0000000304057892 */ /* 0x000fe4000f8ec0ff */
[----:B------:R-:W-:-:S12]  /*47e0*/  ULOP3.LUT UR4, UR4, 0x7ffffffc, URZ, 0xc0, !UPT ;  /* 0x7ffffffc04047892 */ /* 0x000fd8000f8ec0ff */
.L_x_89:
[----:B------:R-:W0:Y:S01]  /*47f0*/  LDC.64 R4, c[0x0][0x380] ;  /* 0x0000e000ff047b82 */ /* 0x000e220000000a00 */
[----:B------:R-:W1:Y:S01]  /*4800*/  LDCU UR8, c[0x0][0x398] ;  /* 0x00007300ff0877ac */ /* 0x000e620008000800 */
[----:B0-----:R-:W-:-:S06]  /*4810*/  IMAD.WIDE R4, R3, 0x8, R4 ;  /* 0x0000000803047825 */ /* 0x001fcc00078e0204 */
[----:B------:R-:W5:Y:S01]  /*4820*/  LDG.E.64 R4, desc[UR6][R4.64] ;  /* 0x0000000604047981 */ /* 0x000f62000c1e1b00 */
[----:B-1----:R-:W-:Y:S01]  /*4830*/  UISETP.GE.U32.AND UP0, UPT, UR8, 0x4, UPT ;  /* 0x000000040800788c */ /* 0x002fe2000bf06070 */
[----:B------:R-:W-:-:S08]  /*4840*/  MOV R0, RZ ;  /* 0x000000ff00007202 */ /* 0x000fd00000000f00 */
[----:B------:R-:W-:Y:S05]  /*4850*/  BRA.U !UP0, `(.L_x_72) ;  /* 0x0000000908d07547 */ /* 0x000fea000b800000 */
[----:B------:R-:W-:-:S07]  /*4860*/  IMAD.MOV.U32 R0, RZ, RZ, RZ ;  /* 0x000000ffff007224 */ /* 0x000fce00078e00ff */
.L_x_81:
[----:B------:R-:W0:Y:S01]  /*4870*/  LDC.64 R8, c[0x0][0x3a0] ;  /* 0x0000e800ff087b82 */ /* 0x000e220000000a00 */
[----:B------:R-:W0:Y:S01]  /*4880*/  I2F.F64.U32 R10, R0 ;  /* 0x00000000000a7312 */ /* 0x000e220000201800 */
[----:B------:R-:W-:Y:S01]  /*4890*/  IMAD.MOV.U32 R12, RZ, RZ, 0x652b82fe ;  /* 0x652b82feff0c7424 */ /* 0x000fe200078e00ff */
[----:B------:R-:W-:Y:S01]  /*48a0*/  MOV R16, 0xfefa39ef ;  /* 0xfefa39ef00107802 */ /* 0x000fe20000000f00 */
[----:B------:R-:W-:Y:S01]  /*48b0*/  IMAD.MOV.U32 R13, RZ, RZ, 0x3ff71547 ;  /* 0x3ff71547ff0d7424 */ /* 0x000fe200078e00ff */
[----:B------:R-:W-:Y:S01]  /*48c0*/  MOV R24, 0x62401315 ;  /* 0x6240131500187802 */ /* 0x000fe20000000f00 */
[----:B------:R-:W-:Y:S01]  /*48d0*/  IMAD.MOV.U32 R17, RZ, RZ, 0x3fe62e42 ;  /* 0x3fe62e42ff117424 */ /* 0x000fe200078e00ff */
[----:B------:R-:W-:Y:S01]  /*48e0*/  BSSY.RECONVERGENT B0, `(.L_x_73) ;  /* 0x0000036000007945 */ /* 0x000fe20003800200 */
[----:B------:R-:W-:Y:S02]  /*48f0*/  IMAD.MOV.U32 R18, RZ, RZ, 0x3b39803f ;  /* 0x3b39803fff127424 */ /* 0x000fe400078e00ff */
[----:B------:R-:W-:-:S02]  /*4900*/  IMAD.MOV.U32 R19, RZ, RZ, 0x3c7abc9e ;  /* 0x3c7abc9eff137424 */ /* 0x000fc400078e00ff */
[----:B------:R-:W-:Y:S02]  /*4910*/  IMAD.MOV.U32 R22, RZ, RZ, -0x35dec16 ;  /* 0xfca213eaff167424 */ /* 0x000fe400078e00ff */
[----:B------:R-:W-:Y:S02]  /*4920*/  IMAD.MOV.U32 R23, RZ, RZ, 0x3e928af3 ;  /* 0x3e928af3ff177424 */ /* 0x000fe400078e00ff */
[----:B------:R-:W-:Y:S02]  /*4930*/  IMAD.MOV.U32 R25, RZ, RZ, 0x3ec71dee ;  /* 0x3ec71deeff197424 */ /* 0x000fe400078e00ff */
[----:B------:R-:W-:Y:S02]  /*4940*/  IMAD.MOV.U32 R38, RZ, RZ, 0xb ;  /* 0x0000000bff267424 */ /* 0x000fe400078e00ff */
[----:B------:R-:W-:Y:S01]  /*4950*/  IMAD.MOV.U32 R39, RZ, RZ, 0x3fe00000 ;  /* 0x3fe00000ff277424 */ /* 0x000fe200078e00ff */
[----:B0----5:R-:W-:-:S08]  /*4960*/  DFMA R10, R10, R8, R4 ;  /* 0x000000080a0a722b */ /* 0x021fd00000000004 */
[----:B------:R-:W-:Y:S02]  /*4970*/  DFMA R14, R10, R12, 6.75539944105574400000e+15 ;  /* 0x433800000a0e742b */ /* 0x000fe4000000000c */
[----:B------:R-:W-:-:S06]  /*4980*/  FSETP.GEU.AND P0, PT, |R11|, 4.1917929649353027344, PT ;  /* 0x4086232b0b00780b */ /* 0x000fcc0003f0e200 */
[----:B------:R-:W-:-:S08]  /*4990*/  DADD R42, R14, -6.75539944105574400000e+15 ;  /* 0xc33800000e2a7429 */ /* 0x000fd00000000000 */
[----:B------:R-:W-:-:S08]  /*49a0*/  DFMA R20, R42, -R16, R10 ;  /* 0x800000102a14722b */ /* 0x000fd0000000000a */
[----:B------:R-:W-:Y:S01]  /*49b0*/  DFMA R42, R42, -R18, R20 ;  /* 0x800000122a2a722b */ /* 0x000fe20000000014 */
[----:B------:R-:W-:Y:S01]  /*49c0*/  MOV R20, 0x69ce2bdf ;  /* 0x69ce2bdf00147802 */ /* 0x000fe20000000f00 */
[----:B------:R-:W-:-:S06]  /*49d0*/  IMAD.MOV.U32 R21, RZ, RZ, 0x3e5ade15 ;  /* 0x3e5ade15ff157424 */ /* 0x000fcc00078e00ff */
[----:B------:R-:W-:-:S08]  /*49e0*/  DFMA R26, R42, R20, R22 ;  /* 0x000000142a1a722b */ /* 0x000fd00000000016 */
[----:B------:R-:W-:Y:S01]  /*49f0*/  DFMA R28, R42, R26, R24 ;  /* 0x0000001a2a1c722b */ /* 0x000fe20000000018 */
[----:B------:R-:W-:Y:S02]  /*4a00*/  IMAD.MOV.U32 R26, RZ, RZ, 0x7c89eb71 ;  /* 0x7c89eb71ff1a7424 */ /* 0x000fe400078e00ff */
[----:B------:R-:W-:-:S06]  /*4a10*/  IMAD.MOV.U32 R27, RZ, RZ, 0x3efa0199 ;  /* 0x3efa0199ff1b7424 */ /* 0x000fcc00078e00ff */
[----:B------:R-:W-:Y:S01]  /*4a20*/  DFMA R30, R42, R28, R26 ;  /* 0x0000001c2a1e722b */ /* 0x000fe2000000001a */
[----:B------:R-:W-:Y:S01]  /*4a30*/  MOV R28, 0x14761f65 ;  /* 0x14761f65001c7802 */ /* 0x000fe20000000f00 */
[----:B------:R-:W-:-:S06]  /*4a40*/  IMAD.MOV.U32 R29, RZ, RZ, 0x3f2a01a0 ;  /* 0x3f2a01a0ff1d7424 */ /* 0x000fcc00078e00ff */
        /* <DEDUP_REMOVED lines=12> */
[----:B------:R-:W-:-:S08]  /*4b10*/  DFMA R40, R42, R40, R36 ;  /* 0x000000282a28722b */ /* 0x000fd00000000024 */
[----:B------:R-:W-:-:S08]  /*4b20*/  DFMA R40, R42, R40, R38 ;  /* 0x000000282a28722b */ /* 0x000fd00000000026 */
[----:B------:R-:W-:-:S08]  /*4b30*/  DFMA R40, R42, R40, 1 ;  /* 0x3ff000002a28742b */ /* 0x000fd00000000028 */
[----:B------:R-:W-:-:S10]  /*4b40*/  DFMA R40, R42, R40, 1 ;  /* 0x3ff000002a28742b */ /* 0x000fd40000000028 */
[----:B------:R-:W-:Y:S01]  /*4b50*/  LEA R43, R14, R41, 0x14 ;  /* 0x000000290e2b7211 */ /* 0x000fe200078ea0ff */
[----:B------:R-:W-:Y:S01]  /*4b60*/  IMAD.MOV.U32 R42, RZ, RZ, R40 ;  /* 0x000000ffff2a7224 */ /* 0x000fe200078e0028 */
[----:B------:R-:W-:Y:S06]  /*4b70*/  @!P0 BRA `(.L_x_74) ;  /* 0x0000000000308947 */ /* 0x000fec0003800000 */
[----:B------:R-:W-:Y:S01]  /*4b80*/  FSETP.GEU.AND P1, PT, |R11|, 4.2275390625, PT ;  /* 0x408748000b00780b */ /* 0x000fe20003f2e200 */
[C---:B------:R-:W-:Y:S02]  /*4b90*/  DSETP.GEU.AND P0, PT, R10.reuse, RZ, PT ;  /* 0x000000ff0a00722a */ /* 0x040fe40003f0e000 */
[----:B------:R-:W-:-:S10]  /*4ba0*/  DADD R10, R10, +INF ;  /* 0x7ff000000a0a7429 */ /* 0x000fd40000000000 */
[----:B------:R-:W-:Y:S02]  /*4bb0*/  @!P1 LEA.HI R15, R14, R14, RZ, 0x1 ;  /* 0x0000000e0e0f9211 */ /* 0x000fe400078f08ff */
[----:B------:R-:W-:Y:S02]  /*4bc0*/  FSEL R42, R10, RZ, P0 ;  /* 0x000000ff0a2a7208 */ /* 0x000fe40000000000 */
[----:B------:R-:W-:Y:S02]  /*4bd0*/  @!P1 SHF.R.S32.HI R15, RZ, 0x1, R15 ;  /* 0x00000001ff0f9819 */ /* 0x000fe4000001140f */
[----:B------:R-:W-:Y:S02]  /*4be0*/  FSEL R43, R11, RZ, P0 ;  /* 0x000000ff0b2b7208 */ /* 0x000fe40000000000 */
[----:B------:R-:W-:Y:S01]  /*4bf0*/  @!P1 MOV R10, RZ ;  /* 0x000000ff000a9202 */ /* 0x000fe20000000f00 */
[----:B------:R-:W-:Y:S02]  /*4c00*/  @!P1 IMAD.IADD R14, R14, 0x1, -R15 ;  /* 0x000000010e0e9824 */ /* 0x000fe400078e0a0f */
[----:B------:R-:W-:-:S03]  /*4c10*/  @!P1 IMAD R41, R15, 0x100000, R41 ;  /* 0x001000000f299824 */ /* 0x000fc600078e0229 */
[----:B------:R-:W-:-:S06]  /*4c20*/  @!P1 LEA R11, R14, 0x3ff00000, 0x14 ;  /* 0x3ff000000e0b9811 */ /* 0x000fcc00078ea0ff */
[----:B------:R-:W-:-:S11]  /*4c30*/  @!P1 DMUL R42, R40, R10 ;  /* 0x0000000a282a9228 */ /* 0x000fd60000000000 */
.L_x_74:
[----:B------:R-:W-:Y:S05]  /*4c40*/  BSYNC.RECONVERGENT B0 ;  /* 0x0000000000007941 */ /* 0x000fea0003800200 */
.L_x_73:
[----:B------:R-:W-:Y:S01]  /*4c50*/  VIADD R44, R0, 0x1 ;  /* 0x00000001002c7836 */ /* 0x000fe20000000000 */
[----:B------:R-:W-:Y:S01]  /*4c60*/  DADD R42, R42, R6 ;  /* 0x000000002a2a7229 */ /* 0x000fe20000000006 */
[----:B------:R-:W-:Y:S02]  /*4c70*/  BSSY.RECONVERGENT B0, `(.L_x_75) ;  /* 0x0000022000007945 */ /* 0x000fe40003800200 */
[----:B------:R-:W0:Y:S02]  /*4c80*/  I2F.F64.U32 R14, R44 ;  /* 0x0000002c000e7312 */ /* 0x000e240000201800 */
[----:B0-----:R-:W-:-:S08]  /*4c90*/  DFMA R14, R14, R8, R4 ;  /* 0x000000080e0e722b */ /* 0x001fd00000000004 */
[----:B------:R-:W-:Y:S02]  /*4ca0*/  DFMA R10, R14, R12, 6.75539944105574400000e+15 ;  /* 0x433800000e0a742b */ /* 0x000fe4000000000c */
[----:B------:R-:W-:-:S06]  /*4cb0*/  FSETP.GEU.AND P0, PT, |R15|, 4.1917929649353027344, PT ;  /* 0x4086232b0f00780b */ /* 0x000fcc0003f0e200 */
[----:B------:R-:W-:-:S08]  /*4cc0*/  DADD R6, R10, -6.75539944105574400000e+15 ;  /* 0xc33800000a067429 */ /* 0x000fd00000000000 */
[----:B------:R-:W-:-:S08]  /*4cd0*/  DFMA R40, R6, -R16, R14 ;  /* 0x800000100628722b */ /* 0x000fd0000000000e */
[----:B------:R-:W-:-:S08]  /*4ce0*/  DFMA R40, R6, -R18, R40 ;  /* 0x800000120628722b */ /* 0x000fd00000000028 */
[----:B------:R-:W-:-:S08]  /*4cf0*/  DFMA R6, R40, R20, R22 ;  /* 0x000000142806722b */ /* 0x000fd00000000016 */
        /* <DEDUP_REMOVED lines=8> */
[----:B------:R-:W-:-:S08]  /*4d80*/  DFMA R6, R40, R6, 1 ;  /* 0x3ff000002806742b */ /* 0x000fd00000000006 */
[----:B------:R-:W-:-:S10]  /*4d90*/  DFMA R6, R40, R6, 1 ;  /* 0x3ff000002806742b */ /* 0x000fd40000000006 */
[----:B------:R-:W-:Y:S02]  /*4da0*/  IMAD R41, R10, 0x100000, R7 ;  /* 0x001000000a297824 */ /* 0x000fe400078e0207 */
        /* <DEDUP_REMOVED lines=9> */
[----:B------:R-:W-:Y:S01]  /*4e40*/  @!P1 IADD3 R10, PT, PT, R10, -R11, RZ ;  /* 0x8000000b0a0a9210 */ /* 0x000fe20007ffe0ff */
[----:B------:R-:W-:-:S03]  /*4e50*/  @!P1 IMAD R7, R11, 0x100000, R7 ;  /* 0x001000000b079824 */ /* 0x000fc600078e0207 */
[----:B------:R-:W-:Y:S01]  /*4e60*/  @!P1 LEA R11, R10, 0x3ff00000, 0x14 ;  /* 0x3ff000000a0b9811 */ /* 0x000fe200078ea0ff */
[----:B------:R-:W-:-:S06]  /*4e70*/  @!P1 IMAD.MOV.U32 R10, RZ, RZ, RZ ;  /* 0x000000ffff0a9224 */ /* 0x000fcc00078e00ff */
[----:B------:R-:W-:-:S11]  /*4e80*/  @!P1 DMUL R40, R6, R10 ;  /* 0x0000000a06289228 */ /* 0x000fd60000000000 */
.L_x_76:
[----:B------:R-:W-:Y:S05]  /*4e90*/  BSYNC.RECONVERGENT B0 ;  /* 0x0000000000007941 */ /* 0x000fea0003800200 */
.L_x_75:
        /* <DEDUP_REMOVED lines=30> */
[----:B------:R-:W-:-:S03]  /*5080*/  FSEL R41, R11, RZ, P0 ;  /* 0x000000ff0b297208 */ /* 0x000fc60000000000 */
[----:B------:R-:W-:Y:S02]  /*5090*/  @!P1 IMAD.IADD R6, R6, 0x1, -R7 ;  /* 0x0000000106069824 */ /* 0x000fe400078e0a07 */
[----:B------:R-:W-:-:S03]  /*50a0*/  @!P1 IMAD R15, R7, 0x100000, R15 ;  /* 0x00100000070f9824 */ /* 0x000fc600078e020f */
[----:B------:R-:W-:Y:S02]  /*50b0*/  @!P1 LEA R7, R6, 0x3ff00000, 0x14 ;  /* 0x3ff0000006079811 */ /* 0x000fe400078ea0ff */
[----:B------:R-:W-:-:S06]  /*50c0*/  @!P1 MOV R6, RZ ;  /* 0x000000ff00069202 */ /* 0x000fcc0000000f00 */
[----:B------:R-:W-:-:S11]  /*50d0*/  @!P1 DMUL R40, R14, R6 ;  /* 0x000000060e289228 */ /* 0x000fd60000000000 */
.L_x_78:
[----:B------:R-:W-:Y:S05]  /*50e0*/  BSYNC.RECONVERGENT B0 ;  /* 0x0000000000007941 */ /* 0x000fea0003800200 */
.L_x_77:
[----:B------:R-:W-:Y:S01]  /*50f0*/  VIADD R10, R0, 0x3 ;  /* 0x00000003000a7836 */ /* 0x000fe20000000000 */
[----:B------:R-:W-:Y:S01]  /*5100*/  BSSY.RECONVERGENT B0, `(.L_x_79) ;  /* 0x0000024000007945 */ /* 0x000fe20003800200 */
[----:B------:R-:W-:Y:S02]  /*5110*/  DADD R42, R42, R40 ;  /* 0x000000002a2a7229 */ /* 0x000fe40000000028 */
        /* <DEDUP_REMOVED lines=22> */
[C---:B------:R-:W-:Y:S02]  /*5280*/  DADD R14, R8.reuse, +INF ;  /* 0x7ff00000080e7429 */ /* 0x040fe40000000000 */
[----:B------:R-:W-:-:S08]  /*5290*/  DSETP.GEU.AND P0, PT, R8, RZ, PT ;  /* 0x000000ff0800722a */ /* 0x000fd00003f0e000 */
[----:B------:R-:W-:Y:S02]  /*52a0*/  FSEL R7, R15, RZ, P0 ;  /* 0x000000ff0f077208 */ /* 0x000fe40000000000 */
[----:B------:R-:W-:Y:S01]  /*52b0*/  @!P1 LEA.HI R6, R12, R12, RZ, 0x1 ;  /* 0x0000000c0c069211 */ /* 0x000fe200078f08ff */
[----:B------:R-:W-:-:S03]  /*52c0*/  @!P1 IMAD.MOV.U32 R8, RZ, RZ, R20 ;  /* 0x000000ffff089224 */ /* 0x000fc600078e0014 */
[----:B------:R-:W-:Y:S02]  /*52d0*/  @!P1 SHF.R.S32.HI R9, RZ, 0x1, R6 ;  /* 0x00000001ff099819 */ /* 0x000fe40000011406 */
[----:B------:R-:W-:Y:S02]  /*52e0*/  FSEL R6, R14, RZ, P0 ;  /* 0x000000ff0e067208 */ /* 0x000fe40000000000 */
[----:B------:R-:W-:Y:S01]  /*52f0*/  @!P1 IADD3 R10, PT, PT, R12, -R9, RZ ;  /* 0x800000090c0a9210 */ /* 0x000fe20007ffe0ff */
[----:B------:R-:W-:-:S03]  /*5300*/  @!P1 IMAD R9, R9, 0x100000, R21 ;  /* 0x0010000009099824 */ /* 0x000fc600078e0215 */
[----:B------:R-:W-:Y:S01]  /*5310*/  @!P1 LEA R11, R10, 0x3ff00000, 0x14 ;  /* 0x3ff000000a0b9811 */ /* 0x000fe200078ea0ff */
[----:B------:R-:W-:-:S06]  /*5320*/  @!P1 IMAD.MOV.U32 R10, RZ, RZ, RZ ;  /* 0x000000ffff0a9224 */ /* 0x000fcc00078e00ff */
[----:B------:R-:W-:-:S11]  /*5330*/  @!P1 DMUL R6, R8, R10 ;  /* 0x0000000a08069228 */ /* 0x000fd60000000000 */
.L_x_80:
[----:B------:R-:W-:Y:S05]  /*5340*/  BSYNC.RECONVERGENT B0 ;  /* 0x0000000000007941 */ /* 0x000fea0003800200 */
.L_x_79:
[----:B------:R-:W-:Y:S01]  /*5350*/  IADD3 R0, PT, PT, R0, 0x4, RZ ;  /* 0x0000000400007810 */ /* 0x000fe20007ffe0ff */
[----:B------:R-:W-:-:S03]  /*5360*/  DADD R6, R42, R6 ;  /* 0x000000002a067229 */ /* 0x000fc60000000006 */
[----:B------:R-:W-:-:S13]  /*5370*/  ISETP.NE.AND P0, PT, R0, UR4, PT ;  /* 0x0000000400007c0c */ /* 0x000fda000bf05270 */
[----:B------:R-:W-:Y:S05]  /*5380*/  @P0 BRA `(.L_x_81) ;  /* 0xfffffff400380947 */ /* 0x000fea000383ffff */
[----:B------:R-:W-:-:S07]  /*5390*/  IMAD.U32 R0, RZ, RZ, UR4 ;  /* 0x00000004ff007e24 */ /* 0x000fce000f8e00ff */
.L_x_72:
[----:B------:R-:W-:-:S09]  /*53a0*/  UISETP.NE.AND UP0, UPT, UR5, URZ, UPT ;  /* 0x000000ff0500728c */ /* 0x000fd2000bf05270 */
[----:B------:R-:W-:Y:S05]  /*53b0*/  BRA.U !UP0, `(.L_x_82) ;  /* 0x0000000908387547 */ /* 0x000fea000b800000 */
        /* <DEDUP_REMOVED lines=61> */
.L_x_84:
[----:B------:R-:W-:Y:S05]  /*5790*/  BSYNC.RECONVERGENT B0 ;  /* 0x0000000000007941 */ /* 0x000fea0003800200 */
.L_x_83:
[----:B------:R-:W-:Y:S01]  /*57a0*/  UISETP.NE.AND UP0, UPT, UR5, 0x1, UPT ;  /* 0x000000010500788c */ /* 0x000fe2000bf05270 */
[----:B------:R-:W-:-:S08]  /*57b0*/  DADD R6, R6, R42 ;  /* 0x0000000006067229 */ /* 0x000fd0000000002a */
[----:B------:R-:W-:Y:S05]  /*57c0*/  BRA.U !UP0, `(.L_x_82) ;  /* 0x0000000508347547 */ /* 0x000fea000b800000 */
[----:B------:R-:W-:Y:S01]  /*57d0*/  VIADD R44, R0, 0x1 ;  /* 0x00000001002c7836 */ /* 0x000fe20000000000 */
[----:B------:R-:W-:Y:S03]  /*57e0*/  BSSY.RECONVERGENT B0, `(.L_x_85) ;  /* 0x0000022000007945 */ /* 0x000fe60003800200 */
        /* <DEDUP_REMOVED lines=25> */
[----:B------:R-:W-:Y:S01]  /*5980*/  FSEL R42, R36, RZ, P0 ;  /* 0x000000ff242a7208 */ /* 0x000fe20000000000 */
[----:B------:R-:W-:Y:S01]  /*5990*/  @!P1 IMAD.MOV.U32 R36, RZ, RZ, RZ ;  /* 0x000000ffff249224 */ /* 0x000fe200078e00ff */
[----:B------:R-:W-:Y:S02]  /*59a0*/  @!P1 SHF.R.S32.HI R39, RZ, 0x1, R39 ;  /* 0x00000001ff279819 */ /* 0x000fe40000011427 */
[----:B------:R-:W-:Y:S02]  /*59b0*/  FSEL R43, R37, RZ, P0 ;  /* 0x000000ff252b7208 */ /* 0x000fe40000000000 */
[----:B------:R-:W-:Y:S01]  /*59c0*/  @!P1 IADD3 R38, PT, PT, R38, -R39, RZ ;  /* 0x8000002726269210 */ /* 0x000fe20007ffe0ff */
[----:B------:R-:W-:-:S03]  /*59d0*/  @!P1 IMAD R41, R39, 0x100000, R41 ;  /* 0x0010000027299824 */ /* 0x000fc600078e0229 */
[----:B------:R-:W-:-:S06]  /*59e0*/  @!P1 LEA R37, R38, 0x3ff00000, 0x14 ;  /* 0x3ff0000026259811 */ /* 0x000fcc00078ea0ff */
[----:B------:R-:W-:-:S11]  /*59f0*/  @!P1 DMUL R42, R40, R36 ;  /* 0x00000024282a9228 */ /* 0x000fd60000000000 */
.L_x_86:
[----:B------:R-:W-:Y:S05]  /*5a00*/  BSYNC.RECONVERGENT B0 ;  /* 0x0000000000007941 */ /* 0x000fea0003800200 */
.L_x_85:
[----:B------:R-:W-:Y:S01]  /*5a10*/  UISETP.NE.AND UP0, UPT, UR5, 0x2, UPT ;  /* 0x000000020500788c */ /* 0x000fe2000bf05270 */
[----:B------:R-:W-:-:S08]  /*5a20*/  DADD R6, R6, R42 ;  /* 0x0000000006067229 */ /* 0x000fd0000000002a */
[----:B------:R-:W-:Y:S05]  /*5a30*/  BRA.U !UP0, `(.L_x_82) ;  /* 0x0000000108987547 */ /* 0x000fea000b800000 */
[----:B------:R-:W-:Y:S01]  /*5a40*/  VIADD R36, R0, 0x2 ;  /* 0x0000000200247836 */ /* 0x000fe20000000000 */
[----:B------:R-:W-:Y:S05]  /*5a50*/  BSSY.RECONVERGENT B0, `(.L_x_87) ;  /* 0x0000023000007945 */ /* 0x000fea0003800200 */
        /* <DEDUP_REMOVED lines=22> */
[C---:B------:R-:W-:Y:S02]  /*5bc0*/  DADD R8, R4.reuse, +INF ;  /* 0x7ff0000004087429 */ /* 0x040fe40000000000 */
[----:B------:R-:W-:-:S08]  /*5bd0*/  DSETP.GEU.AND P0, PT, R4, RZ, PT ;  /* 0x000000ff0400722a */ /* 0x000fd00003f0e000 */
[----:B------:R-:W-:Y:S02]  /*5be0*/  FSEL R8, R8, RZ, P0 ;  /* 0x000000ff08087208 */ /* 0x000fe40000000000 */
[----:B------:R-:W-:Y:S02]  /*5bf0*/  @!P1 LEA.HI R0, R10, R10, RZ, 0x1 ;  /* 0x0000000a0a009211 */ /* 0x000fe400078f08ff */
[----:B------:R-:W-:Y:S02]  /*5c00*/  @!P1 MOV R4, R16 ;  /* 0x0000001000049202 */ /* 0x000fe40000000f00 */
[----:B------:R-:W-:Y:S02]  /*5c10*/  @!P1 SHF.R.S32.HI R5, RZ, 0x1, R0 ;  /* 0x00000001ff059819 */ /* 0x000fe40000011400 */
[----:B------:R-:W-:-:S03]  /*5c20*/  FSEL R9, R9, RZ, P0 ;  /* 0x000000ff09097208 */ /* 0x000fc60000000000 */
[----:B------:R-:W-:Y:S02]  /*5c30*/  @!P1 IMAD.IADD R10, R10, 0x1, -R5 ;  /* 0x000000010a0a9824 */ /* 0x000fe400078e0a05 */
[----:B------:R-:W-:-:S03]  /*5c40*/  @!P1 IMAD R5, R5, 0x100000, R17 ;  /* 0x0010000005059824 */ /* 0x000fc600078e0211 */
[----:B------:R-:W-:Y:S01]  /*5c50*/  @!P1 LEA R11, R10, 0x3ff00000, 0x14 ;  /* 0x3ff000000a0b9811 */ /* 0x000fe200078ea0ff */
[----:B------:R-:W-:-:S06]  /*5c60*/  @!P1 IMAD.MOV.U32 R10, RZ, RZ, RZ ;  /* 0x000000ffff0a9224 */ /* 0x000fcc00078e00ff */
[----:B------:R-:W-:-:S11]  /*5c70*/  @!P1 DMUL R8, R4, R10 ;  /* 0x0000000a04089228 */ /* 0x000fd60000000000 */
.L_x_88:
[----:B------:R-:W-:Y:S05]  /*5c80*/  BSYNC.RECONVERGENT B0 ;  /* 0x0000000000007941 */ /* 0x000fea0003800200 */
.L_x_87:
[----:B------:R-:W-:-:S11]  /*5c90*/  DADD R6, R6, R8 ;  /* 0x0000000006067229 */ /* 0x000fd60000000008 */
.L_x_82:
[----:B-----5:R-:W0:Y:S01]  /*5ca0*/  LDC.64 R4, c[0x0][0x388] ;  /* 0x0000e200ff047b82 */ /* 0x020e220000000a00 */
[----:B------:R-:W1:Y:S01]  /*5cb0*/  LDCU UR8, c[0x0][0x390] ;  /* 0x00007200ff0877ac */ /* 0x000e620008000800 */
[----:B0-----:R-:W-:-:S04]  /*5cc0*/  IMAD.WIDE R4, R3, 0x8, R4 ;  /* 0x0000000803047825 */ /* 0x001fc800078e0204 */
[----:B------:R-:W-:Y:S01]  /*5cd0*/  IMAD.IADD R3, R2, 0x1, R3 ;  /* 0x0000000102037824 */ /* 0x000fe200078e0203 */
[----:B------:R0:W-:Y:S04]  /*5ce0*/  STG.E.64 desc[UR6][R4.64], R6 ;  /* 0x0000000604007986 */ /* 0x0001e8000c101b06 */
[----:B-1----:R-:W-:-:S13]  /*5cf0*/  ISETP.GE.AND P0, PT, R3, UR8, PT ;  /* 0x0000000803007c0c */ /* 0x002fda000bf06270 */
[----:B0-----:R-:W-:Y:S05]  /*5d00*/  @!P0 BRA `(.L_x_89) ;  /* 0xffffffe800b88947 */ /* 0x001fea000383ffff */
[----:B------:R-:W-:Y:S05]  /*5d10*/  EXIT ;  /* 0x000000000000794d */ /* 0x000fea0003800000 */
        .weak           $__internal_0_$__cuda_sm20_div_rn_f64_full
        .type           $__internal_0_$__cuda_sm20_div_rn_f64_full,@function
        .size           $__internal_0_$__cuda_sm20_div_rn_f64_full,(.L_x_142 - $__internal_0_$__cuda_sm20_div_rn_f64_full)
$__internal_0_$__cuda_sm20_div_rn_f64_full:
[C---:B------:R-:W-:Y:S01]  /*5d20*/  FSETP.GEU.AND P0, PT, |R25|.reuse, 1.469367938527859385e-39, PT ;  /* 0x001000001900780b */ /* 0x040fe20003f0e200 */
[----:B------:R-:W-:Y:S01]  /*5d30*/  IMAD.MOV.U32 R29, RZ, RZ, R5 ;  /* 0x000000ffff1d7224 */ /* 0x000fe200078e0005 */
[----:B------:R-:W-:Y:S01]  /*5d40*/  LOP3.LUT R22, R25, 0x800fffff, RZ, 0xc0, !PT ;  /* 0x800fffff19167812 */ /* 0x000fe200078ec0ff */
[----:B------:R-:W-:Y:S01]  /*5d50*/  IMAD.MOV.U32 R34, RZ, RZ, 0x1 ;  /* 0x00000001ff227424 */ /* 0x000fe200078e00ff */
[----:B------:R-:W-:Y:S01]  /*5d60*/  MOV R28, R6 ;  /* 0x00000006001c7202 */ /* 0x000fe20000000f00 */
[----:B------:R-:W-:Y:S01]  /*5d70*/  BSSY.RECONVERGENT B0, `(.L_x_90) ;  /* 0x0000059000007945 */ /* 0x000fe20003800200 */
[----:B------:R-:W-:Y:S01]  /*5d80*/  LOP3.LUT R23, R22, 0x3ff00000, RZ, 0xfc, !PT ;  /* 0x3ff0000016177812 */ /* 0x000fe200078efcff */
[----:B------:R-:W-:Y:S01]  /*5d90*/  IMAD.MOV.U32 R22, RZ, RZ, R24 ;  /* 0x000000ffff167224 */ /* 0x000fe200078e0018 */
[C---:B------:R-:W-:Y:S02]  /*5da0*/  FSETP.GEU.AND P2, PT, |R29|.reuse, 1.469367938527859385e-39, PT ;  /* 0x001000001d00780b */ /* 0x040fe40003f4e200 */
[----:B------:R-:W-:-:S02]  /*5db0*/  LOP3.LUT R5, R29, 0x7ff00000, RZ, 0xc0, !PT ;  /* 0x7ff000001d057812 */ /* 0x000fc400078ec0ff */
[----:B------:R-:W-:Y:S01]  /*5dc0*/  LOP3.LUT R8, R25, 0x7ff00000, RZ, 0xc0, !PT ;  /* 0x7ff0000019087812 */ /* 0x000fe200078ec0ff */
[----:B------:R-:W-:Y:S01]  /*5dd0*/  @!P0 DMUL R22, R24, 8.98846567431157953865e+307 ;  /* 0x7fe0000018168828 */ /* 0x000fe20000000000 */
[----:B------:R-:W-:Y:S02]  /*5de0*/  MOV R30, R28 ;  /* 0x0000001c001e7202 */ /* 0x000fe40000000f00 */
[----:B------:R-:W-:-:S03]  /*5df0*/  ISETP.GE.U32.AND P1, PT, R5, R8, PT ;  /* 0x000000080500720c */ /* 0x000fc60003f26070 */
[----:B------:R-:W0:Y:S02]  /*5e00*/  MUFU.RCP64H R35, R23 ;  /* 0x0000001700237308 */ /* 0x000e240000001800 */
[----:B------:R-:W-:Y:S01]  /*5e10*/  @!P2 LOP3.LUT R6, R25, 0x7ff00000, RZ, 0xc0, !PT ;  /* 0x7ff000001906a812 */ /* 0x000fe200078ec0ff */
[----:B------:R-:W-:Y:S01]  /*5e20*/  @!P2 IMAD.MOV.U32 R32, RZ, RZ, RZ ;  /* 0x000000ffff20a224 */ /* 0x000fe200078e00ff */
[----:B------:R-:W-:Y:S02]  /*5e30*/  @!P0 LOP3.LUT R8, R23, 0x7ff00000, RZ, 0xc0, !PT ;  /* 0x7ff0000017088812 */ /* 0x000fe400078ec0ff */
[----:B------:R-:W-:Y:S01]  /*5e40*/  @!P2 ISETP.GE.U32.AND P3, PT, R5, R6, PT ;  /* 0x000000060500a20c */ /* 0x000fe20003f66070 */
[----:B------:R-:W-:-:S05]  /*5e50*/  IMAD.MOV.U32 R6, RZ, RZ, 0x1ca00000 ;  /* 0x1ca00000ff067424 */ /* 0x000fca00078e00ff */
[C---:B------:R-:W-:Y:S02]  /*5e60*/  @!P2 SEL R9, R6.reuse, 0x63400000, !P3 ;  /* 0x634000000609a807 */ /* 0x040fe40005800000 */
[----:B------:R-:W-:Y:S02]  /*5e70*/  SEL R7, R6, 0x63400000, !P1 ;  /* 0x6340000006077807 */ /* 0x000fe40004800000 */
[--C-:B------:R-:W-:Y:S01]  /*5e80*/  @!P2 LOP3.LUT R9, R9, 0x80000000, R29.reuse, 0xf8, !PT ;  /* 0x800000000909a812 */ /* 0x100fe200078ef81d */
[----:B0-----:R-:W-:Y:S01]  /*5e90*/  DFMA R10, R34, -R22, 1 ;  /* 0x3ff00000220a742b */ /* 0x001fe20000000816 */
[----:B------:R-:W-:Y:S01]  /*5ea0*/  LOP3.LUT R31, R7, 0x800fffff, R29, 0xf8, !PT ;  /* 0x800fffff071f7812 */ /* 0x000fe200078ef81d */
[----:B------:R-:W-:Y:S01]  /*5eb0*/  IMAD.MOV.U32 R7, RZ, RZ, R5 ;  /* 0x000000ffff077224 */ /* 0x000fe200078e0005 */
[----:B------:R-:W-:-:S05]  /*5ec0*/  @!P2 LOP3.LUT R33, R9, 0x100000, RZ, 0xfc, !PT ;  /* 0x001000000921a812 */ /* 0x000fca00078efcff */
[----:B------:R-:W-:Y:S02]  /*5ed0*/  DFMA R10, R10, R10, R10 ;  /* 0x0000000a0a0a722b */ /* 0x000fe4000000000a */
[----:B------:R-:W-:-:S06]  /*5ee0*/  @!P2 DFMA R30, R30, 2, -R32 ;  /* 0x400000001e1ea82b */ /* 0x000fcc0000000820 */
[----:B------:R-:W-:-:S04]  /*5ef0*/  DFMA R34, R34, R10, R34 ;  /* 0x0000000a2222722b */ /* 0x000fc80000000022 */
[----:B------:R-:W-:-:S04]  /*5f00*/  @!P2 LOP3.LUT R7, R31, 0x7ff00000, RZ, 0xc0, !PT ;  /* 0x7ff000001f07a812 */ /* 0x000fc800078ec0ff */
[----:B------:R-:W-:Y:S01]  /*5f10*/  DFMA R10, R34, -R22, 1 ;  /* 0x3ff00000220a742b */ /* 0x000fe20000000816 */
[----:B------:R-:W-:-:S05]  /*5f20*/  VIADD R9, R7, 0xffffffff ;  /* 0xffffffff07097836 */ /* 0x000fca0000000000 */
[----:B------:R-:W-:Y:S02]  /*5f30*/  ISETP.GT.U32.AND P0, PT, R9, 0x7feffffe, PT ;  /* 0x7feffffe0900780c */ /* 0x000fe40003f04070 */
[----:B------:R-:W-:Y:S01]  /*5f40*/  DFMA R34, R34, R10, R34 ;  /* 0x0000000a2222722b */ /* 0x000fe20000000022 */
[----:B------:R-:W-:-:S04]  /*5f50*/  IADD3 R10, PT, PT, R8, -0x1, RZ ;  /* 0xffffffff080a7810 */ /* 0x000fc80007ffe0ff */
[----:B------:R-:W-:-:S03]  /*5f60*/  ISETP.GT.U32.OR P0, PT, R10, 0x7feffffe, P0 ;  /* 0x7feffffe0a00780c */ /* 0x000fc60000704470 */
[----:B------:R-:W-:-:S08]  /*5f70*/  DMUL R32, R34, R30 ;  /* 0x0000001e22207228 */ /* 0x000fd00000000000 */
[----:B------:R-:W-:-:S08]  /*5f80*/  DFMA R36, R32, -R22, R30 ;  /* 0x800000162024722b */ /* 0x000fd0000000001e */
[----:B------:R-:W-:Y:S01]  /*5f90*/  DFMA R10, R34, R36, R32 ;  /* 0x00000024220a722b */ /* 0x000fe20000000020 */
[----:B------:R-:W-:Y:S10]  /*5fa0*/  @P0 BRA `(.L_x_91) ;  /* 0x0000000000740947 */ /* 0x000ff40003800000 */
[----:B------:R-:W-:-:S04]  /*5fb0*/  LOP3.LUT R8, R25, 0x7ff00000, RZ, 0xc0, !PT ;  /* 0x7ff0000019087812 */ /* 0x000fc800078ec0ff */
[CC--:B------:R-:W-:Y:S02]  /*5fc0*/  VIADDMNMX R7, R5.reuse, -R8.reuse, 0xb9600000, !PT ;  /* 0xb960000005077446 */ /* 0x0c0fe40007800908 */
[----:B------:R-:W-:Y:S01]  /*5fd0*/  ISETP.GE.U32.AND P0, PT, R5, R8, PT ;  /* 0x000000080500720c */ /* 0x000fe20003f06070 */
[----:B------:R-:W-:Y:S01]  /*5fe0*/  IMAD.MOV.U32 R8, RZ, RZ, RZ ;  /* 0x000000ffff087224 */ /* 0x000fe200078e00ff */
[----:B------:R-:W-:Y:S02]  /*5ff0*/  VIMNMX R7, PT, PT, R7, 0x46a00000, PT ;  /* 0x46a0000007077848 */ /* 0x000fe40003fe0100 */
[----:B------:R-:W-:-:S05]  /*6000*/  SEL R6, R6, 0x63400000, !P0 ;  /* 0x6340000006067807 */ /* 0x000fca0004000000 */
[----:B------:R-:W-:-:S04]  /*6010*/  IMAD.IADD R6, R7, 0x1, -R6 ;  /* 0x0000000107067824 */ /* 0x000fc800078e0a06 */
[----:B------:R-:W-:-:S06]  /*6020*/  VIADD R9, R6, 0x7fe00000 ;  /* 0x7fe0000006097836 */ /* 0x000fcc0000000000 */
[----:B------:R-:W-:-:S10]  /*6030*/  DMUL R32, R10, R8 ;  /* 0x000000080a207228 */ /* 0x000fd40000000000 */
[----:B------:R-:W-:-:S13]  /*6040*/  FSETP.GTU.AND P0, PT, |R33|, 1.469367938527859385e-39, PT ;  /* 0x001000002100780b */ /* 0x000fda0003f0c200 */
[----:B------:R-:W-:Y:S05]  /*6050*/  @P0 BRA `(.L_x_92) ;  /* 0x0000000000a80947 */ /* 0x000fea0003800000 */
[----:B------:R-:W-:-:S06]  /*6060*/  DFMA R22, R10, -R22, R30 ;  /* 0x800000160a16722b */ /* 0x000fcc000000001e */
[----:B------:R-:W-:-:S04]  /*6070*/  MOV R22, RZ ;  /* 0x000000ff00167202 */ /* 0x000fc80000000f00 */
[C---:B------:R-:W-:Y:S02]  /*6080*/  FSETP.NEU.AND P0, PT, R23.reuse, RZ, PT ;  /* 0x000000ff1700720b */ /* 0x040fe40003f0d000 */
[----:B------:R-:W-:-:S04]  /*6090*/  LOP3.LUT R24, R23, 0x80000000, R25, 0x48, !PT ;  /* 0x8000000017187812 */ /* 0x000fc800078e4819 */
[----:B------:R-:W-:-:S07]  /*60a0*/  LOP3.LUT R23, R24, R9, RZ, 0xfc, !PT ;  /* 0x0000000918177212 */ /* 0x000fce00078efcff */
[----:B------:R-:W-:Y:S05]  /*60b0*/  @!P0 BRA `(.L_x_92) ;  /* 0x0000000000908947 */ /* 0x000fea0003800000 */
[----:B------:R-:W-:Y:S01]  /*60c0*/  IMAD.MOV R9, RZ, RZ, -R6 ;  /* 0x000000ffff097224 */ /* 0x000fe200078e0a06 */
[----:B------:R-:W-:Y:S01]  /*60d0*/  IADD3 R6, PT, PT, -R6, -0x43300000, RZ ;  /* 0xbcd0000006067810 */ /* 0x000fe20007ffe1ff */
[----:B------:R-:W-:-:S06]  /*60e0*/  IMAD.MOV.U32 R8, RZ, RZ, RZ ;  /* 0x000000ffff087224 */ /* 0x000fcc00078e00ff */
[----:B------:R-:W-:Y:S02]  /*60f0*/  DFMA R8, R32, -R8, R10 ;  /* 0x800000082008722b */ /* 0x000fe4000000000a */
[----:B------:R-:W-:-:S08]  /*6100*/  DMUL.RP R10, R10, R22 ;  /* 0x000000160a0a7228 */ /* 0x000fd00000008000 */
[----:B------:R-:W-:Y:S02]  /*6110*/  FSETP.NEU.AND P0, PT, |R9|, R6, PT ;  /* 0x000000060900720b */ /* 0x000fe40003f0d200 */
[----:B------:R-:W-:Y:S02]  /*6120*/  LOP3.LUT R24, R11, R24, RZ, 0x3c, !PT ;  /* 0x000000180b187212 */ /* 0x000fe400078e3cff */
[----:B------:R-:W-:Y:S02]  /*6130*/  FSEL R6, R10, R32, !P0 ;  /* 0x000000200a067208 */ /* 0x000fe40004000000 */
[----:B------:R-:W-:-:S03]  /*6140*/  FSEL R7, R24, R33, !P0 ;  /* 0x0000002118077208 */ /* 0x000fc60004000000 */
[----:B------:R-:W-:Y:S01]  /*6150*/  IMAD.MOV.U32 R32, RZ, RZ, R6 ;  /* 0x000000ffff207224 */ /* 0x000fe200078e0006 */
[----:B------:R-:W-:Y:S01]  /*6160*/  MOV R33, R7 ;  /* 0x0000000700217202 */ /* 0x000fe20000000f00 */
[----:B------:R-:W-:Y:S06]  /*6170*/  BRA `(.L_x_92) ;  /* 0x0000000000607947 */ /* 0x000fec0003800000 */
.L_x_91:
[----:B------:R-:W-:-:S14]  /*6180*/  DSETP.NAN.AND P0, PT, R28, R28, PT ;  /* 0x0000001c1c00722a */ /* 0x000fdc0003f08000 */
[----:B------:R-:W-:Y:S05]  /*6190*/  @P0 BRA `(.L_x_93) ;  /* 0x00000000004c0947 */ /* 0x000fea0003800000 */
[----:B------:R-:W-:-:S14]  /*61a0*/  DSETP.NAN.AND P0, PT, R24, R24, PT ;  /* 0x000000181800722a */ /* 0x000fdc0003f08000 */
[----:B------:R-:W-:Y:S05]  /*61b0*/  @P0 BRA `(.L_x_94) ;  /* 0x0000000000340947 */ /* 0x000fea0003800000 */
[----:B------:R-:W-:Y:S01]  /*61c0*/  ISETP.NE.AND P0, PT, R7, R8, PT ;  /* 0x000000080700720c */ /* 0x000fe20003f05270 */
[----:B------:R-:W-:Y:S02]  /*61d0*/  IMAD.MOV.U32 R32, RZ, RZ, 0x0 ;  /* 0x00000000ff207424 */ /* 0x000fe400078e00ff */
[----:B------:R-:W-:-:S10]  /*61e0*/  IMAD.MOV.U32 R33, RZ, RZ, -0x80000 ;  /* 0xfff80000ff217424 */ /* 0x000fd400078e00ff */
[----:B------:R-:W-:Y:S05]  /*61f0*/  @!P0 BRA `(.L_x_92) ;  /* 0x0000000000408947 */ /* 0x000fea0003800000 */
[----:B------:R-:W-:Y:S02]  /*6200*/  ISETP.NE.AND P0, PT, R7, 0x7ff00000, PT ;  /* 0x7ff000000700780c */ /* 0x000fe40003f05270 */
[----:B------:R-:W-:Y:S02]  /*6210*/  LOP3.LUT R25, R29, 0x80000000, R25, 0x48, !PT ;  /* 0x800000001d197812 */ /* 0x000fe400078e4819 */
[----:B------:R-:W-:-:S13]  /*6220*/  ISETP.EQ.OR P0, PT, R8, RZ, !P0 ;  /* 0x000000ff0800720c */ /* 0x000fda0004702670 */
[----:B------:R-:W-:Y:S01]  /*6230*/  @P0 LOP3.LUT R5, R25, 0x7ff00000, RZ, 0xfc, !PT ;  /* 0x7ff0000019050812 */ /* 0x000fe200078efcff */
[----:B------:R-:W-:Y:S01]  /*6240*/  @!P0 IMAD.MOV.U32 R32, RZ, RZ, RZ ;  /* 0x000000ffff208224 */ /* 0x000fe200078e00ff */
[----:B------:R-:W-:Y:S01]  /*6250*/  @!P0 MOV R33, R25 ;  /* 0x0000001900218202 */ /* 0x000fe20000000f00 */
[----:B------:R-:W-:Y:S02]  /*6260*/  @P0 IMAD.MOV.U32 R32, RZ, RZ, RZ ;  /* 0x000000ffff200224 */ /* 0x000fe400078e00ff */
[----:B------:R-:W-:Y:S01]  /*6270*/  @P0 IMAD.MOV.U32 R33, RZ, RZ, R5 ;  /* 0x000000ffff210224 */ /* 0x000fe200078e0005 */
[----:B------:R-:W-:Y:S06]  /*6280*/  BRA `(.L_x_92) ;  /* 0x00000000001c7947 */ /* 0x000fec0003800000 */
.L_x_94:
[----:B------:R-:W-:Y:S01]  /*6290*/  LOP3.LUT R5, R25, 0x80000, RZ, 0xfc, !PT ;  /* 0x0008000019057812 */ /* 0x000fe200078efcff */
[----:B------:R-:W-:-:S03]  /*62a0*/  IMAD.MOV.U32 R32, RZ, RZ, R24 ;  /* 0x000000ffff207224 */ /* 0x000fc600078e0018 */
[----:B------:R-:W-:Y:S01]  /*62b0*/  MOV R33, R5 ;  /* 0x0000000500217202 */ /* 0x000fe20000000f00 */
[----:B------:R-:W-:Y:S06]  /*62c0*/  BRA `(.L_x_92) ;  /* 0x00000000000c7947 */ /* 0x000fec0003800000 */
.L_x_93:
[----:B------:R-:W-:Y:S01]  /*62d0*/  LOP3.LUT R5, R29, 0x80000, RZ, 0xfc, !PT ;  /* 0x000800001d057812 */ /* 0x000fe200078efcff */
[----:B------:R-:W-:-:S04]  /*62e0*/  IMAD.MOV.U32 R32, RZ, RZ, R28 ;  /* 0x000000ffff207224 */ /* 0x000fc800078e001c */
[----:B------:R-:W-:-:S07]  /*62f0*/  IMAD.MOV.U32 R33, RZ, RZ, R5 ;  /* 0x000000ffff217224 */ /* 0x000fce00078e0005 */
.L_x_92:
[----:B------:R-:W-:Y:S05]  /*6300*/  BSYNC.RECONVERGENT B0 ;  /* 0x0000000000007941 */ /* 0x000fea0003800200 */
.L_x_90:
[----:B------:R-:W-:Y:S01]  /*6310*/  IMAD.MOV.U32 R8, RZ, RZ, R4 ;  /* 0x000000ffff087224 */ /* 0x000fe200078e0004 */
[----:B------:R-:W-:Y:S01]  /*6320*/  MOV R5, R33 ;  /* 0x0000002100057202 */ /* 0x000fe20000000f00 */
[----:B------:R-:W-:Y:S02]  /*6330*/  IMAD.MOV.U32 R9, RZ, RZ, 0x0 ;  /* 0x00000000ff097424 */ /* 0x000fe400078e00ff */
[----:B------:R-:W-:Y:S02]  /*6340*/  IMAD.MOV.U32 R6, RZ, RZ, R32 ;  /* 0x000000ffff067224 */ /* 0x000fe400078e0020 */
[----:B------:R-:W-:Y:S05]  /*6350*/  RET.REL.NODEC R8 `(_Z22bench_fast_exp_kernelsPdS_iiid) ;  /* 0xffffff9c08287950 */ /* 0x000fea0003c3ffff */
.L_x_95:
[----:B------:R-:W-:-:S00]  /*6360*/  BRA `(.L_x_95) ;  /* 0xfffffffc00fc7947 */ /* 0x000fc0000383ffff */
[----:B------:R-:W-:-:S00]  /*6370*/  NOP ;  /* 0x0000000000007918 */ /* 0x000fc00000000000 */
        /* <DEDUP_REMOVED lines=8> */
.L_x_142:


//--------------------- .text._Z21test_fast_exp_kernelsPdS_S_S_ii --------------------------
	.section	.text._Z21test_fast_exp_kernelsPdS_S_S_ii,"ax",@progbits
	.align	128
        .global         _Z21test_fast_exp_kernelsPdS_S_S_ii
        .type           _Z21test_fast_exp_kernelsPdS_S_S_ii,@function
        .size           _Z21test_fast_exp_kernelsPdS_S_S_ii,(.L_x_143 - _Z21test_fast_exp_kernelsPdS_S_S_ii)
        .other          _Z21test_fast_exp_kernelsPdS_S_S_ii,@"STO_CUDA_ENTRY STV_DEFAULT"
_Z21test_fast_exp_kernelsPdS_S_S_ii:
.text._Z21test_fast_exp_kernelsPdS_S_S_ii:
        /* <DEDUP_REMOVED lines=8> */
[----:B------:R-:W0:Y:S01]  /*0080*/  LDC R5, c[0x0][0x3a4] ;  /* 0x0000e900ff057b82 */ /* 0x000e220000000800 */
[----:B------:R-:W1:Y:S01]  /*0090*/  LDCU UR7, c[0x0][0x370] ;  /* 0x00006e00ff0777ac */ /* 0x000e620008000800 */
[----:B------:R-:W2:Y:S06]  /*00a0*/  LDCU.64 UR4, c[0x0][0x358] ;  /* 0x00006b00ff0477ac */ /* 0x000eac0008000a00 */
[----:B------:R-:W3:Y:S01]  /*00b0*/  LDC.64 R22, c[0x0][0x380] ;  /* 0x0000e000ff167b82 */ /* 0x000ee20000000a00 */
[----:B------:R-:W4:Y:S07]  /*00c0*/  LDCU UR6, c[0x0][0x3a0] ;  /* 0x00007400ff0677ac */ /* 0x000f2e0008000800 */
[----:B------:R-:W0:Y:S01]  /*00d0*/  LDC.64 R20, c[0x0][0x388] ;  /* 0x0000e200ff147b82 */ /* 0x000e220000000a00 */
[----:B-1----:R-:W-:-:S07]  /*00e0*/  IMAD R3, R3, UR7, RZ ;  /* 0x0000000703037c24 */ /* 0x002fce000f8e02ff */
[----:B------:R-:W1:Y:S08]  /*00f0*/  LDC.64 R18, c[0x0][0x390] ;  /* 0x0000e400ff127b82 */ /* 0x000e700000000a00 */
[----:B--2-4-:R-:W0:Y:S02]  /*0100*/  LDC.64 R16, c[0x0][0x398] ;  /* 0x0000e600ff107b82 */ /* 0x014e240000000a00 */
.L_x_131:
[----:B---3--:R-:W-:-:S06]  /*0110*/  IMAD.WIDE R10, R4, 0x8, R22 ;  /* 0x00000008040a7825 */ /* 0x008fcc00078e0216 */
[----:B------:R-:W2:Y:S01]  /*0120*/  LDG.E.64 R10, desc[UR4][R10.64] ;  /* 0x000000040a0a7981 */ /* 0x000ea2000c1e1b00 */
[----:B------:R-:W-:Y:S01]  /*0130*/  IMAD.MOV.U32 R6, RZ, RZ, 0x652b82fe ;  /* 0x652b82feff067424 */ /* 0x000fe200078e00ff */
[----:B------:R-:W-:Y:S01]  /*0140*/  UMOV UR8, 0x3b39803f ;  /* 0x3b39803f00087882 */ /* 0x000fe20000000000 */
[----:B------:R-:W-:Y:S01]  /*0150*/  IMAD.MOV.U32 R7, RZ, RZ, 0x3ff71547 ;  /* 0x3ff71547ff077424 */ /* 0x000fe200078e00ff */
[----:B------:R-:W-:Y:S01]  /*0160*/  UMOV UR9, 0x3c7abc9e ;  /* 0x3c7abc9e00097882 */ /* 0x000fe20000000000 */
[----:B------:R-:W-:Y:S01]  /*0170*/  IMAD.MOV.U32 R8, RZ, RZ, -0x105c611 ;  /* 0xfefa39efff087424 */ /* 0x000fe200078e00ff */
[----:B------:R-:W-:Y:S01]  /*0180*/  BSSY.RECONVERGENT B0, `(.L_x_96) ;  /* 0x0000037000007945 */ /* 0x000fe20003800200 */
[----:B------:R-:W-:Y:S01]  /*0190*/  IMAD.MOV.U32 R9, RZ, RZ, 0x3fe62e42 ;  /* 0x3fe62e42ff097424 */ /* 0x000fe200078e00ff */
[----:B0-----:R-:W-:Y:S01]  /*01a0*/  ISETP.GT.AND P2, PT, R5, 0x1, PT ;  /* 0x000000010500780c */ /* 0x001fe20003f44270 */
[----:B--2---:R-:W-:Y:S01]  /*01b0*/  DFMA R6, R10, R6, 6.75539944105574400000e+15 ;  /* 0x433800000a06742b */ /* 0x004fe20000000006 */
[----:B------:R-:W-:-:S07]  /*01c0*/  FSETP.GEU.AND P0, PT, |R11|, 4.1917929649353027344, PT ;  /* 0x4086232b0b00780b */ /* 0x000fce0003f0e200 */
[----:B------:R-:W-:-:S08]  /*01d0*/  DADD R12, R6, -6.75539944105574400000e+15 ;  /* 0xc3380000060c7429 */ /* 0x000fd00000000000 */
[----:B------:R-:W-:-:S08]  /*01e0*/  DFMA R14, R12, -R8, R10 ;  /* 0x800000080c0e722b */ /* 0x000fd0000000000a */
[----:B------:R-:W-:Y:S01]  /*01f0*/  DFMA R14, R12, -UR8, R14 ;  /* 0x800000080c0e7c2b */ /* 0x000fe2000800000e */
[----:B------:R-:W-:Y:S01]  /*0200*/  UMOV UR8, 0x69ce2bdf ;  /* 0x69ce2bdf00087882 */ /* 0x000fe20000000000 */
[----:B------:R-:W-:Y:S01]  /*0210*/  MOV R12, 0xfca213ea ;  /* 0xfca213ea000c7802 */ /* 0x000fe20000000f00 */
[----:B------:R-:W-:Y:S01]  /*0220*/  IMAD.MOV.U32 R13, RZ, RZ, 0x3e928af3 ;  /* 0x3e928af3ff0d7424 */ /* 0x000fe200078e00ff */
        /* <DEDUP_REMOVED lines=35> */
[----:B------:R-:W-:Y:S02]  /*0460*/  @!P1 LEA.HI R0, R6, R6, RZ, 0x1 ;  /* 0x0000000606009211 */ /* 0x000fe400078f08ff */
[----:B------:R-:W-:Y:S02]  /*0470*/  FSEL R15, R15, RZ, P0 ;  /* 0x000000ff0f0f7208 */ /* 0x000fe40000000000 */
[----:B------:R-:W-:-:S05]  /*0480*/  @!P1 SHF.R.S32.HI R7, RZ, 0x1, R0 ;  /* 0x00000001ff079819 */ /* 0x000fca0000011400 */
[----:B------:R-:W-:Y:S01]  /*0490*/  @!P1 IMAD.IADD R6, R6, 0x1, -R7 ;  /* 0x0000000106069824 */ /* 0x000fe200078e0a07 */
[----:B------:R-:W-:-:S04]  /*04a0*/  @!P1 LEA R7, R7, R13, 0x14 ;  /* 0x0000000d07079211 */ /* 0x000fc800078ea0ff */
[----:B------:R-:W-:Y:S01]  /*04b0*/  @!P1 LEA R13, R6, 0x3ff00000, 0x14 ;  /* 0x3ff00000060d9811 */ /* 0x000fe200078ea0ff */
[----:B------:R-:W-:Y:S02]  /*04c0*/  @!P1 IMAD.MOV.U32 R6, RZ, RZ, R12 ;  /* 0x000000ffff069224 */ /* 0x000fe400078e000c */
[----:B------:R-:W-:-:S06]  /*04d0*/  @!P1 IMAD.MOV.U32 R12, RZ, RZ, RZ ;  /* 0x000000ffff0c9224 */ /* 0x000fcc00078e00ff */
[----:B------:R-:W-:-:S11]  /*04e0*/  @!P1 DMUL R14, R6, R12 ;  /* 0x0000000c060e9228 */ /* 0x000fd60000000000 */
.L_x_97:
[----:B------:R-:W-:Y:S05]  /*04f0*/  BSYNC.RECONVERGENT B0 ;  /* 0x0000000000007941 */ /* 0x000fea0003800200 */
.L_x_96:
[----:B------:R-:W-:Y:S04]  /*0500*/  BSSY.RECONVERGENT B0, `(.L_x_98) ;  /* 0x000021b000007945 */ /* 0x000fe80003800200 */
[----:B------:R-:W-:Y:S05]  /*0510*/  @P2 BRA `(.L_x_99) ;  /* 0x0000000000982947 */ /* 0x000fea0003800000 */
[----:B------:R-:W-:Y:S01]  /*0520*/  ISETP.NE.AND P0, PT, R5, RZ, PT ;  /* 0x000000ff0500720c */ /* 0x000fe20003f05270 */
[----:B------:R-:W-:Y:S02]  /*0530*/  IMAD.MOV.U32 R6, RZ, RZ, 0x0 ;  /* 0x00000000ff067424 */ /* 0x000fe400078e00ff */
[----:B------:R-:W-:-:S10]  /*0540*/  IMAD.MOV.U32 R7, RZ, RZ, 0x7ff00000 ;  /* 0x7ff00000ff077424 */ /* 0x000fd400078e00ff */
[----:B------:R-:W-:Y:S05]  /*0550*/  @!P0 BRA `(.L_x_100) ;  /* 0x0000000000588947 */ /* 0x000fea0003800000 */
[----:B------:R-:W-:-:S13]  /*0560*/  ISETP.NE.AND P0, PT, R5, 0x1, PT ;  /* 0x000000010500780c */ /* 0x000fda0003f05270 */
[----:B------:R-:W-:Y:S05]  /*0570*/  @P0 BRA `(.L_x_101) ;  /* 0x0000001400900947 */ /* 0x000fea0003800000 */
[----:B------:R-:W-:-:S14]  /*0580*/  DSETP.GT.AND P0, PT, R10, 700, PT ;  /* 0x4085e0000a00742a */ /* 0x000fdc0003f04000 */
[----:B------:R-:W-:Y:S05]  /*0590*/  @P0 BRA `(.L_x_102) ;  /* 0x0000002000440947 */ /* 0x000fea0003800000 */
[----:B------:R-:W-:Y:S01]  /*05a0*/  DSETP.GEU.AND P0, PT, R10, -700, PT ;  /* 0xc085e0000a00742a */ /* 0x000fe20003f0e000 */
[----:B------:R-:W-:-:S13]  /*05b0*/  CS2R R6, SRZ ;  /* 0x0000000000067805 */ /* 0x000fda000001ff00 */
[----:B------:R-:W-:Y:S05]  /*05c0*/  @!P0 BRA `(.L_x_102) ;  /* 0x0000002000388947 */ /* 0x000fea0003800000 */
[----:B------:R-:W-:Y:S01]  /*05d0*/  UMOV UR8, 0x652b82fe ;  /* 0x652b82fe00087882 */ /* 0x000fe20000000000 */
[----:B------:R-:W-:Y:S01]  /*05e0*/  UMOV UR9, 0x41371547 ;  /* 0x4137154700097882 */ /* 0x000fe20000000000 */
[----:B------:R-:W-:Y:S01]  /*05f0*/  MOV R6, 0xeb1c432d ;  /* 0xeb1c432d00067802 */ /* 0x000fe20000000f00 */
[C---:B------:R-:W-:Y:S01]  /*0600*/  DMUL R8, R10.reuse, UR8 ;  /* 0x000000080a087c28 */ /* 0x040fe20008000000 */
[----:B------:R-:W-:Y:S01]  /*0610*/  IMAD.MOV.U32 R7, RZ, RZ, 0x3f1a36e2 ;  /* 0x3f1a36e2ff077424 */ /* 0x000fe200078e00ff */
[----:B------:R-:W-:Y:S01]  /*0620*/  DMUL R10, R10, R10 ;  /* 0x0000000a0a0a7228 */ /* 0x000fe20000000000 */
[----:B------:R-:W-:Y:S01]  /*0630*/  UMOV UR8, 0xa0b5ed8d ;  /* 0xa0b5ed8d00087882 */ /* 0x000fe20000000000 */
[----:B------:R-:W-:-:S06]  /*0640*/  UMOV UR9, 0x3eb0c6f7 ;  /* 0x3eb0c6f700097882 */ /* 0x000fcc0000000000 */
[----:B------:R-:W0:Y:S01]  /*0650*/  F2I.F64.TRUNC R8, R8 ;  /* 0x0000000800087311 */ /* 0x000e22000030d100 */
[----:B------:R-:W-:-:S08]  /*0660*/  DFMA R6, R10, UR8, R6 ;  /* 0x000000080a067c2b */ /* 0x000fd00008000006 */
[----:B------:R-:W-:Y:S01]  /*0670*/  DFMA R10, R10, R6, 1 ;  /* 0x3ff000000a0a742b */ /* 0x000fe20000000006 */
[----:B------:R-:W-:Y:S02]  /*0680*/  IMAD.MOV.U32 R6, RZ, RZ, RZ ;  /* 0x000000ffff067224 */ /* 0x000fe400078e00ff */
[----:B0-----:R-:W-:-:S06]  /*0690*/  VIADD R7, R8, 0x3fef87af ;  /* 0x3fef87af08077836 */ /* 0x001fcc0000000000 */
[----:B------:R-:W-:Y:S01]  /*06a0*/  DMUL R6, R6, R10 ;  /* 0x0000000a06067228 */ /* 0x000fe20000000000 */
[----:B------:R-:W-:Y:S10]  /*06b0*/  BRA `(.L_x_102) ;  /* 0x0000001c00fc7947 */ /* 0x000ff40003800000 */
.L_x_100:
[----:B------:R-:W-:-:S14]  /*06c0*/  DSETP.GT.AND P0, PT, R10, 700, PT ;  /* 0x4085e0000a00742a */ /* 0x000fdc0003f04000 */
[----:B------:R-:W-:Y:S05]  /*06d0*/  @P0 BRA `(.L_x_102) ;  /* 0x0000001c00f40947 */ /* 0x000fea0003800000 */
[----:B------:R-:W-:Y:S01]  /*06e0*/  DSETP.GEU.AND P0, PT, R10, -700, PT ;  /* 0xc085e0000a00742a */ /* 0x000fe20003f0e000 */
[----:B------:R-:W-:-:S13]  /*06f0*/  CS2R R6, SRZ ;  /* 0x0000000000067805 */ /* 0x000fda000001ff00 */
[----:B------:R-:W-:Y:S05]  /*0700*/  @!P0 BRA `(.L_x_102) ;  /* 0x0000001c00e88947 */ /* 0x000fea0003800000 */
[----:B------:R-:W-:Y:S01]  /*0710*/  UMOV UR8, 0x652b82fe ;  /* 0x652b82fe00087882 */ /* 0x000fe20000000000 */
[----:B------:R-:W-:Y:S01]  /*0720*/  UMOV UR9, 0x41371547 ;  /* 0x4137154700097882 */ /* 0x000fe20000000000 */
[----:B------:R-:W-:Y:S01]  /*0730*/  MOV R6, RZ ;  /* 0x000000ff00067202 */ /* 0x000fe20000000f00 */
[----:B------:R-:W-:-:S10]  /*0740*/  DMUL R10, R10, UR8 ;  /* 0x000000080a0a7c28 */ /* 0x000fd40008000000 */
[----:B------:R-:W0:Y:S02]  /*0750*/  F2I.F64.TRUNC R10, R10 ;  /* 0x0000000a000a7311 */ /* 0x000e24000030d100 */
[----:B0-----:R-:W-:Y:S01]  /*0760*/  VIADD R7, R10, 0x3fef87af ;  /* 0x3fef87af0a077836 */ /* 0x001fe20000000000 */
[----:B------:R-:W-:Y:S06]  /*0770*/  BRA `(.L_x_102) ;  /* 0x0000001c00cc7947 */ /* 0x000fec0003800000 */
.L_x_99:
[----:B------:R-:W-:-:S05]  /*0780*/  IMAD.MOV.U32 R0, RZ, RZ, -0x2 ;  /* 0xfffffffeff007424 */ /* 0x000fca00078e00ff */
[----:B------:R-:W-:-:S05]  /*0790*/  VIADDMNMX.U32 R0, R5, R0, 0x2, PT ;  /* 0x0000000205007446 */ /* 0x000fca0003800000 */
[----:B------:R-:W-:-:S04]  /*07a0*/  IMAD.SHL.U32 R0, R0, 0x4, RZ ;  /* 0x0000000400007824 */ /* 0x000fc800078e00ff */
[----:B------:R-:W0:Y:S02]  /*07b0*/  LDC R6, c[0x2][R0] ;  /* 0x0080000000067b82 */ /* 0x000e240000000800 */
[----:B0-----:R-:W-:-:S04]  /*07c0*/  SHF.R.S32.HI R7, RZ, 0x1f, R6 ;  /* 0x0000001fff077819 */ /* 0x001fc80000011406 */
.L_x_138:
[----:B------:R-:W-:Y:S05]  /*07d0*/  BRX R6 -0x7e0                                                    (*"BRANCH_TARGETS .L_x_139,.L_x_140,.L_x_101"*) ;  /* 0xfffffff806087949 */ /* 0x000fea000383ffff */
.L_x_140:
[----:B------:R-:W0:Y:S01]  /*07e0*/  MUFU.RCP64H R7, 0.69314670562744140625 ;  /* 0x3fe62e4200077908 */ /* 0x000e220000001800 */
[----:B------:R-:W-:Y:S01]  /*07f0*/  IMAD.MOV.U32 R6, RZ, RZ, 0x1 ;  /* 0x00000001ff067424 */ /* 0x000fe200078e00ff */
[----:B------:R-:W-:Y:S01]  /*0800*/  FSETP.GEU.AND P1, PT, |R11|, 6.5827683646048100446e-37, PT ;  /* 0x036000000b00780b */ /* 0x000fe20003f2e200 */
[----:B------:R-:W-:Y:S04]  /*0810*/  BSSY.RECONVERGENT B2, `(.L_x_103) ;  /* 0x0000013000027945 */ /* 0x000fe80003800200 */
[----:B0-----:R-:W-:-:S08]  /*0820*/  DFMA R12, R6, -R8, 1 ;  /* 0x3ff00000060c742b */ /* 0x001fd00000000808 */
[----:B------:R-:W-:-:S08]  /*0830*/  DFMA R12, R12, R12, R12 ;  /* 0x0000000c0c0c722b */ /* 0x000fd0000000000c */
        /* <DEDUP_REMOVED lines=10> */
[----:B------:R-:W-:Y:S01]  /*08e0*/  MOV R7, R11 ;  /* 0x0000000b00077202 */ /* 0x000fe20000000f00 */
[----:B------:R-:W-:Y:S01]  /*08f0*/  IMAD.MOV.U32 R28, RZ, RZ, -0x105c611 ;  /* 0xfefa39efff1c7424 */ /* 0x000fe200078e00ff */
[----:B------:R-:W-:Y:S01]  /*0900*/  MOV R6, 0x930 ;  /* 0x0000093000067802 */ /* 0x000fe20000000f00 */
[----:B------:R-:W-:-:S07]  /*0910*/  IMAD.MOV.U32 R29, RZ, RZ, 0x3fe62e42 ;  /* 0x3fe62e42ff1d7424 */ /* 0x000fce00078e00ff */
[----:B-1----:R-:W-:Y:S05]  /*0920*/  CALL.REL.NOINC `($__internal_1_$__cuda_sm20_div_rn_f64_full) ;  /* 0x0000001c00947944 */ /* 0x002fea0003c00000 */
[----:B------:R-:W-:-:S07]  /*0930*/  IMAD.MOV.U32 R6, RZ, RZ, R0 ;  /* 0x000000ffff067224 */ /* 0x000fce00078e0000 */
.L_x_104:
[----:B------:R-:W-:Y:S05]  /*0940*/  BSYNC.RECONVERGENT B2 ;  /* 0x0000000000027941 */ /* 0x000fea0003800200 */
.L_x_103:
        /* <DEDUP_REMOVED lines=8> */
[----:B------:R-:W2:Y:S01]  /*09d0*/  FRND.F64.FLOOR R12, R12 ;  /* 0x0000000c000c7313 */ /* 0x000ea20000305800 */
[----:B0-----:R-:W-:-:S08]  /*09e0*/  DFMA R6, R8, -R26, 1 ;  /* 0x3ff000000806742b */ /* 0x001fd0000000081a */
[----:B------:R-:W-:Y:S02]  /*09f0*/  DFMA R6, R6, R6, R6 ;  /* 0x000000060606722b */ /* 0x000fe40000000006 */
[----:B--2---:R-:W-:-:S06]  /*0a00*/  DFMA R24, R12, -UR8, R10 ;  /* 0x800000080c187c2b */ /* 0x004fcc000800000a */
[----:B------:R-:W-:Y:S02]  /*0a10*/  DFMA R6, R8, R6, R8 ;  /* 0x000000060806722b */ /* 0x000fe40000000008 */
[----:B------:R-:W-:-:S06]  /*0a20*/  DMUL R30, R24, R24 ;  /* 0x00000018181e7228 */ /* 0x000fcc0000000000 */
[----:B------:R-:W-:Y:S02]  /*0a30*/  DFMA R10, R6, -R26, 1 ;  /* 0x3ff00000060a742b */ /* 0x000fe4000000081a */
[----:B------:R-:W-:-:S06]  /*0a40*/  DMUL R8, R24, R30 ;  /* 0x0000001e18087228 */ /* 0x000fcc0000000000 */
[----:B------:R-:W-:-:S04]  /*0a50*/  DFMA R6, R6, R10, R6 ;  /* 0x0000000a0606722b */ /* 0x000fc80000000006 */
[----:B------:R-:W-:-:S04]  /*0a60*/  FSETP.GEU.AND P1, PT, |R9|, 6.5827683646048100446e-37, PT ;  /* 0x036000000900780b */ /* 0x000fc80003f2e200 */
[----:B------:R-:W-:-:S08]  /*0a70*/  DMUL R10, R8, R6 ;  /* 0x00000006080a7228 */ /* 0x000fd00000000000 */
[----:B------:R-:W-:-:S08]  /*0a80*/  DFMA R26, R10, -6, R8 ;  /* 0xc01800000a1a782b */ /* 0x000fd00000000008 */
[----:B------:R-:W-:Y:S02]  /*0a90*/  DFMA R6, R6, R26, R10 ;  /* 0x0000001a0606722b */ /* 0x000fe4000000000a */
[----:B------:R-:W-:Y:S02]  /*0aa0*/  DADD R26, R24, 1 ;  /* 0x3ff00000181a7429 */ /* 0x000fe40000000000 */
[----:B------:R-:W-:-:S06]  /*0ab0*/  DMUL R10, R30, R30 ;  /* 0x0000001e1e0a7228 */ /* 0x000fcc0000000000 */
[----:B------:R-:W-:Y:S01]  /*0ac0*/  FFMA R0, RZ, 2.375, R7 ;  /* 0x40180000ff007823 */ /* 0x000fe20000000007 */
[----:B------:R-:W-:Y:S02]  /*0ad0*/  DFMA R30, R30, 0.5, R26 ;  /* 0x3fe000001e1e782b */ /* 0x000fe4000000001a */
[----:B------:R-:W-:Y:S02]  /*0ae0*/  DMUL R24, R24, R10 ;  /* 0x0000000a18187228 */ /* 0x000fe40000000000 */
[----:B------:R-:W-:-:S13]  /*0af0*/  FSETP.GT.AND P0, PT, |R0|, 1.469367938527859385e-39, PT ;  /* 0x001000000000780b */ /* 0x000fda0003f04200 */
[----:B------:R-:W-:Y:S05]  /*0b00*/  @P0 BRA P1, `(.L_x_106) ;  /* 0x00000000001c0947 */ /* 0x000fea0000800000 */
[----:B------:R-:W-:Y:S01]  /*0b10*/  IMAD.MOV.U32 R0, RZ, RZ, R8 ;  /* 0x000000ffff007224 */ /* 0x000fe200078e0008 */
[----:B------:R-:W-:Y:S01]  /*0b20*/  MOV R29, 0x40180000 ;  /* 0x40180000001d7802 */ /* 0x000fe20000000f00 */
[----:B------:R-:W-:Y:S01]  /*0b30*/  IMAD.MOV.U32 R7, RZ, RZ, R9 ;  /* 0x000000ffff077224 */ /* 0x000fe200078e0009 */
[----:B------:R-:W-:Y:S01]  /*0b40*/  MOV R6, 0xb70 ;  /* 0x00000b7000067802 */ /* 0x000fe20000000f00 */
[----:B------:R-:W-:-:S07]  /*0b50*/  IMAD.MOV.U32 R28, RZ, RZ, RZ ;  /* 0x000000ffff1c7224 */ /* 0x000fce00078e00ff */
[----:B-1----:R-:W-:Y:S05]  /*0b60*/  CALL.REL.NOINC `($__internal_1_$__cuda_sm20_div_rn_f64_full) ;  /* 0x0000001c00047944 */ /* 0x002fea0003c00000 */
[----:B------:R-:W-:-:S07]  /*0b70*/  IMAD.MOV.U32 R6, RZ, RZ, R0 ;  /* 0x000000ffff067224 */ /* 0x000fce00078e0000 */
.L_x_106:
[----:B------:R-:W-:Y:S05]  /*0b80*/  BSYNC.RECONVERGENT B2 ;  /* 0x0000000000027941 */ /* 0x000fea0003800200 */
.L_x_105:
        /* <DEDUP_REMOVED lines=23> */
[----:B-1----:R-:W-:Y:S05]  /*0d00*/  CALL.REL.NOINC `($__internal_1_$__cuda_sm20_div_rn_f64_full) ;  /* 0x00000018009c7944 */ /* 0x002fea0003c00000 */
[----:B------:R-:W-:Y:S01]  /*0d10*/  IMAD.MOV.U32 R8, RZ, RZ, R0 ;  /* 0x000000ffff087224 */ /* 0x000fe200078e0000 */
[----:B------:R-:W-:-:S07]  /*0d20*/  MOV R9, R7 ;  /* 0x0000000700097202 */ /* 0x000fce0000000f00 */
.L_x_108:
[----:B------:R-:W-:Y:S05]  /*0d30*/  BSYNC.RECONVERGENT B2 ;  /* 0x0000000000027941 */ /* 0x000fea0003800200 */
.L_x_107:
        /* <DEDUP_REMOVED lines=19> */
[----:B------:R-:W-:Y:S01]  /*0e70*/  MOV R7, R25 ;  /* 0x0000001900077202 */ /* 0x000fe20000000f00 */
[----:B------:R-:W-:Y:S01]  /*0e80*/  IMAD.MOV.U32 R28, RZ, RZ, RZ ;  /* 0x000000ffff1c7224 */ /* 0x000fe200078e00ff */
[----:B------:R-:W-:Y:S01]  /*0e90*/  MOV R6, 0xec0 ;  /* 0x00000ec000067802 */ /* 0x000fe20000000f00 */
[----:B------:R-:W-:-:S07]  /*0ea0*/  IMAD.MOV.U32 R29, RZ, RZ, 0x405e0000 ;  /* 0x405e0000ff1d7424 */ /* 0x000fce00078e00ff */
[----:B-1----:R-:W-:Y:S05]  /*0eb0*/  CALL.REL.NOINC `($__internal_1_$__cuda_sm20_div_rn_f64_full) ;  /* 0x0000001800307944 */ /* 0x002fea0003c00000 */
[----:B------:R-:W-:-:S07]  /*0ec0*/  IMAD.MOV.U32 R6, RZ, RZ, R0 ;  /* 0x000000ffff067224 */ /* 0x000fce00078e0000 */
.L_x_110:
[----:B------:R-:W-:Y:S05]  /*0ed0*/  BSYNC.RECONVERGENT B2 ;  /* 0x0000000000027941 */ /* 0x000fea0003800200 */
.L_x_109:
        /* <DEDUP_REMOVED lines=51> */
[----:B------:R-:W-:Y:S02]  /*1210*/  FSEL R7, R7, R11, P0 ;  /* 0x0000000b07077208 */ /* 0x000fe40000000000 */
[----:B------:R-:W-:Y:S01]  /*1220*/  @!P2 LEA.HI R0, R8, R8, RZ, 0x1 ;  /* 0x000000080800a211 */ /* 0x000fe200078f08ff */
[----:B------:R-:W-:Y:S01]  /*1230*/  @!P2 IMAD.MOV.U32 R10, RZ, RZ, RZ ;  /* 0x000000ffff0aa224 */ /* 0x000fe200078e00ff */
[----:B------:R-:W-:Y:S02]  /*1240*/  FSEL R6, R6, RZ, P0 ;  /* 0x000000ff06067208 */ /* 0x000fe40000000000 */
[----:B------:R-:W-:-:S05]  /*1250*/  @!P2 SHF.R.S32.HI R9, RZ, 0x1, R0 ;  /* 0x00000001ff09a819 */ /* 0x000fca0000011400 */
[----:B------:R-:W-:Y:S02]  /*1260*/  @!P2 IMAD.IADD R8, R8, 0x1, -R9 ;  /* 0x000000010808a824 */ /* 0x000fe400078e0a09 */
[----:B------:R-:W-:-:S03]  /*1270*/  @!P2 IMAD R9, R9, 0x100000, R25 ;  /* 0x001000000909a824 */ /* 0x000fc600078e0219 */
[----:B------:R-:W-:Y:S02]  /*1280*/  @!P2 LEA R11, R8, 0x3ff00000, 0x14 ;  /* 0x3ff00000080ba811 */ /* 0x000fe400078ea0ff */
[----:B------:R-:W-:-:S06]  /*1290*/  @!P2 MOV R8, R24 ;  /* 0x000000180008a202 */ /* 0x000fcc0000000f00 */
[----:B------:R-:W-:-:S11]  /*12a0*/  @!P2 DMUL R6, R8, R10 ;  /* 0x0000000a0806a228 */ /* 0x000fd60000000000 */
.L_x_112:
[----:B------:R-:W-:Y:S05]  /*12b0*/  BSYNC.RECONVERGENT B1 ;  /* 0x0000000000017941 */ /* 0x000fea0003800200 */
.L_x_111:
[----:B------:R-:W-:Y:S01]  /*12c0*/  DMUL R6, R30, R6 ;  /* 0x000000061e067228 */ /* 0x000fe20000000000 */
[----:B------:R-:W-:Y:S10]  /*12d0*/  BRA `(.L_x_102) ;  /* 0x0000001000f47947 */ /* 0x000ff40003800000 */
.L_x_139:
        /* <DEDUP_REMOVED lines=20> */
[----:B-1----:R-:W-:Y:S05]  /*1420*/  CALL.REL.NOINC `($__internal_1_$__cuda_sm20_div_rn_f64_full) ;  /* 0x0000001000d47944 */ /* 0x002fea0003c00000 */
[----:B------:R-:W-:-:S07]  /*1430*/  IMAD.MOV.U32 R6, RZ, RZ, R0 ;  /* 0x000000ffff067224 */ /* 0x000fce00078e0000 */
.L_x_114:
[----:B------:R-:W-:Y:S05]  /*1440*/  BSYNC.RECONVERGENT B2 ;  /* 0x0000000000027941 */ /* 0x000fea0003800200 */
.L_x_113:
[----:B------:R-:W-:Y:S01]  /*1450*/  DADD R8, R6, 0.5 ;  /* 0x3fe0000006087429 */ /* 0x000fe20000000000 */
[----:B------:R-:W-:Y:S01]  /*1460*/  UMOV UR8, 0x3b39803f ;  /* 0x3b39803f00087882 */ /* 0x000fe20000000000 */
[----:B------:R-:W-:Y:S01]  /*1470*/  UMOV UR9, 0x3c7abc9e ;  /* 0x3c7abc9e00097882 */ /* 0x000fe20000000000 */
[----:B------:R-:W0:Y:S01]  /*1480*/  MUFU.RCP64H R27, 6 ;  /* 0x40180000001b7908 */ /* 0x000e220000001800 */
[----:B------:R-:W-:Y:S02]  /*1490*/  HFMA2 R28, -RZ, RZ, 0, 0 ;  /* 0x00000000ff1c7431 */ /* 0x000fe400000001ff */
[----:B------:R-:W-:Y:S01]  /*14a0*/  IMAD.MOV.U32 R29, RZ, RZ, 0x40180000 ;  /* 0x40180000ff1d7424 */ /* 0x000fe200078e00ff */
[----:B------:R-:W-:Y:S01]  /*14b0*/  UMOV UR10, 0x11122322 ;  /* 0x11122322000a7882 */ /* 0x000fe20000000000 */
[----:B------:R-:W-:Y:S01]  /*14c0*/  IMAD.MOV.U32 R26, RZ, RZ, 0x1 ;  /* 0x00000001ff1a7424 */ /* 0x000fe200078e00ff */
[----:B------:R-:W-:Y:S01]  /*14d0*/  UMOV UR11, 0x3f811111 ;  /* 0x3f811111000b7882 */ /* 0x000fe20000000000 */
[----:B------:R-:W-:Y:S01]  /*14e0*/  BSSY.RECONVERGENT B1, `(.L_x_115) ;  /* 0x0000048000017945 */ /* 0x000fe20003800200 */
[----:B------:R-:W2:Y:S03]  /*14f0*/  FRND.F64.FLOOR R8, R8 ;  /* 0x0000000800087313 */ /* 0x000ea60000305800 */
[----:B0-----:R-:W-:-:S02]  /*1500*/  DFMA R30, R26, -R28, 1 ;  /* 0x3ff000001a1e742b */ /* 0x001fc4000000081c */
[----:B--2---:R-:W-:Y:S01]  /*1510*/  DADD R24, R8, 6.75539944105574400000e+15 ;  /* 0x4338000008187429 */ /* 0x004fe20000000000 */
[----:B------:R-:W-:-:S05]  /*1520*/  FSETP.GEU.AND P2, PT, |R9|, 4.498046875, PT ;  /* 0x408ff0000900780b */ /* 0x000fca0003f4e200 */
[----:B------:R-:W-:Y:S02]  /*1530*/  DFMA R30, R30, R30, R30 ;  /* 0x0000001e1e1e722b */ /* 0x000fe4000000001e */
[----:B------:R-:W-:-:S06]  /*1540*/  DADD R6, R24, -6.75539944105574400000e+15 ;  /* 0xc338000018067429 */ /* 0x000fcc0000000000 */
[----:B------:R-:W-:Y:S02]  /*1550*/  DFMA R30, R26, R30, R26 ;  /* 0x0000001e1a1e722b */ /* 0x000fe4000000001a */
[----:B------:R-:W-:-:S06]  /*1560*/  DADD R6, R8, -R6 ;  /* 0x0000000008067229 */ /* 0x000fcc0000000806 */
[----:B------:R-:W-:Y:S02]  /*1570*/  DFMA R28, R30, -R28, 1 ;  /* 0x3ff000001e1c742b */ /* 0x000fe4000000081c */
[----:B------:R-:W-:Y:S01]  /*1580*/  DMUL R12, R6, UR8 ;  /* 0x00000008060c7c28 */ /* 0x000fe20008000000 */
[----:B------:R-:W-:Y:S01]  /*1590*/  UMOV UR8, 0xfefa39ef ;  /* 0xfefa39ef00087882 */ /* 0x000fe20000000000 */
[----:B------:R-:W-:-:S04]  /*15a0*/  UMOV UR9, 0x3fe62e42 ;  /* 0x3fe62e4200097882 */ /* 0x000fc80000000000 */
[----:B------:R-:W-:Y:S02]  /*15b0*/  DFMA R34, R30, R28, R30 ;  /* 0x0000001c1e22722b */ /* 0x000fe4000000001e */
        /* <DEDUP_REMOVED lines=19> */
[----:B------:R-:W-:Y:S02]  /*16f0*/  UMOV UR9, 0x3fe62e42 ;  /* 0x3fe62e4200097882 */ /* 0x000fe40000000000 */
[----:B------:R-:W-:Y:S01]  /*1700*/  DFMA R10, R8, -UR8, R10 ;  /* 0x80000008080a7c2b */ /* 0x000fe2000800000a */
[----:B------:R-:W-:Y:S01]  /*1710*/  UMOV UR8, 0x555502a1 ;  /* 0x555502a100087882 */ /* 0x000fe20000000000 */
[----:B------:R-:W-:Y:S02]  /*1720*/  UMOV UR9, 0x3fa55555 ;  /* 0x3fa5555500097882 */ /* 0x000fe40000000000 */
[----:B------:R-:W-:-:S04]  /*1730*/  DFMA R6, R12, R6, UR10 ;  /* 0x0000000a0c067e2b */ /* 0x000fc80008000006 */
[----:B------:R-:W-:-:S04]  /*1740*/  DMUL R26, R10, R10 ;  /* 0x0000000a0a1a7228 */ /* 0x000fc80000000000 */
[----:B------:R-:W-:Y:S01]  /*1750*/  DFMA R6, R12, R6, UR8 ;  /* 0x000000080c067e2b */ /* 0x000fe20008000006 */
[----:B------:R-:W-:Y:S01]  /*1760*/  UMOV UR8, 0x55555511 ;  /* 0x5555551100087882 */ /* 0x000fe20000000000 */
[----:B------:R-:W-:Y:S02]  /*1770*/  UMOV UR9, 0x3fc55555 ;  /* 0x3fc5555500097882 */ /* 0x000fe40000000000 */
[----:B------:R-:W-:Y:S02]  /*1780*/  DMUL R30, R34, R26 ;  /* 0x0000001a221e7228 */ /* 0x000fe40000000000 */
[----:B------:R-:W-:Y:S02]  /*1790*/  FSETP.GEU.AND P1, PT, |R27|, 6.5827683646048100446e-37, PT ;  /* 0x036000001b00780b */ /* 0x000fe40003f2e200 */
[----:B------:R-:W-:Y:S01]  /*17a0*/  DFMA R6, R12, R6, UR8 ;  /* 0x000000080c067e2b */ /* 0x000fe20008000006 */
[----:B------:R-:W-:Y:S01]  /*17b0*/  UMOV UR8, 0xb ;  /* 0x0000000b00087882 */ /* 0x000fe20000000000 */
[----:B------:R-:W-:-:S02]  /*17c0*/  UMOV UR9, 0x3fe00000 ;  /* 0x3fe0000000097882 */ /* 0x000fc40000000000 */
[----:B------:R-:W-:-:S04]  /*17d0*/  DFMA R32, R30, -6, R26 ;  /* 0xc01800001e20782b */ /* 0x000fc8000000001a */
[----:B------:R-:W-:-:S04]  /*17e0*/  DFMA R28, R12, R6, UR8 ;  /* 0x000000080c1c7e2b */ /* 0x000fc80008000006 */
[----:B------:R-:W-:-:S04]  /*17f0*/  DFMA R6, R34, R32, R30 ;  /* 0x000000202206722b */ /* 0x000fc8000000001e */
[----:B------:R-:W-:-:S06]  /*1800*/  DFMA R28, R12, R28, 1 ;  /* 0x3ff000000c1c742b */ /* 0x000fcc000000001c */
[----:B------:R-:W-:Y:S02]  /*1810*/  FFMA R0, RZ, 2.375, R7 ;  /* 0x40180000ff007823 */ /* 0x000fe40000000007 */
[----:B------:R-:W-:-:S03]  /*1820*/  DFMA R28, R12, R28, 1 ;  /* 0x3ff000000c1c742b */ /* 0x000fc6000000001c */
[----:B------:R-:W-:-:S07]  /*1830*/  FSETP.GT.AND P0, PT, |R0|, 1.469367938527859385e-39, PT ;  /* 0x001000000000780b */ /* 0x000fce0003f04200 */
        /* <DEDUP_REMOVED lines=10> */
[----:B------:R-:W-:Y:S01]  /*18e0*/  @!P4 IMAD.MOV.U32 R8, RZ, RZ, R28 ;  /* 0x000000ffff08c224 */ /* 0x000fe200078e001c */
[----:B------:R-:W-:Y:S02]  /*18f0*/  FSEL R12, R12, RZ, P2 ;  /* 0x000000ff0c0c7208 */ /* 0x000fe40001000000 */
[----:B------:R-:W-:-:S04]  /*1900*/  @!P4 SHF.R.S32.HI R9, RZ, 0x1, R0 ;  /* 0x00000001ff09c819 */ /* 0x000fc80000011400 */
[----:B------:R-:W-:Y:S01]  /*1910*/  @!P4 IADD3 R24, PT, PT, R24, -R9, RZ ;  /* 0x800000091818c210 */ /* 0x000fe20007ffe0ff */
[----:B------:R-:W-:-:S03]  /*1920*/  @!P4 IMAD R9, R9, 0x100000, R29 ;  /* 0x001000000909c824 */ /* 0x000fc600078e021d */
[----:B------:R-:W-:Y:S01]  /*1930*/  @!P4 LEA R25, R24, 0x3ff00000, 0x14 ;  /* 0x3ff000001819c811 */ /* 0x000fe200078ea0ff */
[----:B------:R-:W-:-:S06]  /*1940*/  @!P4 IMAD.MOV.U32 R24, RZ, RZ, RZ ;  /* 0x000000ffff18c224 */ /* 0x000fcc00078e00ff */
[----:B------:R-:W-:-:S11]  /*1950*/  @!P4 DMUL R12, R8, R24 ;  /* 0x00000018080cc228 */ /* 0x000fd60000000000 */
.L_x_116:
[----:B------:R-:W-:Y:S05]  /*1960*/  BSYNC.RECONVERGENT B1 ;  /* 0x0000000000017941 */ /* 0x000fea0003800200 */
.L_x_115:
[----:B------:R-:W-:Y:S04]  /*1970*/  BSSY.RECONVERGENT B2, `(.L_x_117) ;  /* 0x0000009000027945 */ /* 0x000fe80003800200 */
        /* <DEDUP_REMOVED lines=8> */
.L_x_118:
[----:B------:R-:W-:Y:S05]  /*1a00*/  BSYNC.RECONVERGENT B2 ;  /* 0x0000000000027941 */ /* 0x000fea0003800200 */
.L_x_117:
[C---:B------:R-:W-:Y:S01]  /*1a10*/  DADD R28, -R10.reuse, 2 ;  /* 0x400000000a1c7429 */ /* 0x040fe20000000100 */
[----:B------:R-:W-:Y:S01]  /*1a20*/  IMAD.MOV.U32 R8, RZ, RZ, 0x1 ;  /* 0x00000001ff087424 */ /* 0x000fe200078e00ff */
[----:B------:R-:W-:Y:S01]  /*1a30*/  DADD R10, R10, 2 ;  /* 0x400000000a0a7429 */ /* 0x000fe20000000000 */
[----:B------:R-:W-:Y:S05]  /*1a40*/  BSSY.RECONVERGENT B2, `(.L_x_119) ;  /* 0x0000015000027945 */ /* 0x000fea0003800200 */
[--C-:B------:R-:W-:Y:S02]  /*1a50*/  DADD R28, R28, R6.reuse ;  /* 0x000000001c1c7229 */ /* 0x100fe40000000006 */
[----:B------:R-:W-:-:S04]  /*1a60*/  DADD R26, R10, R6 ;  /* 0x000000000a1a7229 */ /* 0x000fc80000000006 */
[----:B------:R-:W0:Y:S06]  /*1a70*/  MUFU.RCP64H R9, R29 ;  /* 0x0000001d00097308 */ /* 0x000e2c0000001800 */
[----:B------:R-:W-:Y:S01]  /*1a80*/  FSETP.GEU.AND P1, PT, |R27|, 6.5827683646048100446e-37, PT ;  /* 0x036000001b00780b */ /* 0x000fe20003f2e200 */
[----:B0-----:R-:W-:-:S08]  /*1a90*/  DFMA R24, -R28, R8, 1 ;  /* 0x3ff000001c18742b */ /* 0x001fd00000000108 */
[----:B------:R-:W-:-:S08]  /*1aa0*/  DFMA R24, R24, R24, R24 ;  /* 0x000000181818722b */ /* 0x000fd00000000018 */
[----:B------:R-:W-:-:S08]  /*1ab0*/  DFMA R24, R8, R24, R8 ;  /* 0x000000180818722b */ /* 0x000fd00000000008 */
[----:B------:R-:W-:-:S08]  /*1ac0*/  DFMA R8, -R28, R24, 1 ;  /* 0x3ff000001c08742b */ /* 0x000fd00000000118 */
[----:B------:R-:W-:-:S08]  /*1ad0*/  DFMA R8, R24, R8, R24 ;  /* 0x000000081808722b */ /* 0x000fd00000000018 */
[----:B------:R-:W-:-:S08]  /*1ae0*/  DMUL R6, R26, R8 ;  /* 0x000000081a067228 */ /* 0x000fd00000000000 */
[----:B------:R-:W-:-:S08]  /*1af0*/  DFMA R10, -R28, R6, R26 ;  /* 0x000000061c0a722b */ /* 0x000fd0000000011a */
[----:B------:R-:W-:-:S10]  /*1b00*/  DFMA R6, R8, R10, R6 ;  /* 0x0000000a0806722b */ /* 0x000fd40000000006 */
[----:B------:R-:W-:-:S05]  /*1b10*/  FFMA R0, RZ, R29, R7 ;  /* 0x0000001dff007223 */ /* 0x000fca0000000007 */
[----:B------:R-:W-:-:S13]  /*1b20*/  FSETP.GT.AND P0, PT, |R0|, 1.469367938527859385e-39, PT ;  /* 0x001000000000780b */ /* 0x000fda0003f04200 */
[----:B------:R-:W-:Y:S05]  /*1b30*/  @P0 BRA P1, `(.L_x_120) ;  /* 0x0000000000140947 */ /* 0x000fea0000800000 */
[----:B------:R-:W-:Y:S01]  /*1b40*/  MOV R0, R26 ;  /* 0x0000001a00007202 */ /* 0x000fe20000000f00 */
[----:B------:R-:W-:Y:S01]  /*1b50*/  IMAD.MOV.U32 R7, RZ, RZ, R27 ;  /* 0x000000ffff077224 */ /* 0x000fe200078e001b */
[----:B------:R-:W-:-:S07]  /*1b60*/  MOV R6, 0x1b80 ;  /* 0x00001b8000067802 */ /* 0x000fce0000000f00 */
[----:B-1----:R-:W-:Y:S05]  /*1b70*/  CALL.REL.NOINC `($__internal_1_$__cuda_sm20_div_rn_f64_full) ;  /* 0x0000000c00007944 */ /* 0x002fea0003c00000 */
[----:B------:R-:W-:-:S07]  /*1b80*/  IMAD.MOV.U32 R6, RZ, RZ, R0 ;  /* 0x000000ffff067224 */ /* 0x000fce00078e0000 */
.L_x_120:
[----:B------:R-:W-:Y:S05]  /*1b90*/  BSYNC.RECONVERGENT B2 ;  /* 0x0000000000027941 */ /* 0x000fea0003800200 */
.L_x_119:
[----:B------:R-:W-:Y:S01]  /*1ba0*/  DMUL R6, R6, R12 ;  /* 0x0000000c06067228 */ /* 0x000fe20000000000 */
[----:B------:R-:W-:Y:S10]  /*1bb0*/  BRA `(.L_x_102) ;  /* 0x0000000800bc7947 */ /* 0x000ff40003800000 */
.L_x_101:
        /* <DEDUP_REMOVED lines=22> */
.L_x_122:
[----:B------:R-:W-:Y:S05]  /*1d20*/  BSYNC.RECONVERGENT B2 ;  /* 0x0000000000027941 */ /* 0x000fea0003800200 */
.L_x_121:
        /* <DEDUP_REMOVED lines=35> */
.L_x_124:
[----:B------:R-:W-:Y:S05]  /*1f60*/  BSYNC.RECONVERGENT B2 ;  /* 0x0000000000027941 */ /* 0x000fea0003800200 */
.L_x_123:
        /* <DEDUP_REMOVED lines=26> */
.L_x_126:
[----:B------:R-:W-:Y:S05]  /*2110*/  BSYNC.RECONVERGENT B2 ;  /* 0x0000000000027941 */ /* 0x000fea0003800200 */
.L_x_125:
        /* <DEDUP_REMOVED lines=25> */
.L_x_128:
[----:B------:R-:W-:Y:S05]  /*22b0*/  BSYNC.RECONVERGENT B2 ;  /* 0x0000000000027941 */ /* 0x000fea0003800200 */
.L_x_127:
        /* <DEDUP_REMOVED lines=61> */
.L_x_130:
[----:B------:R-:W-:Y:S05]  /*2690*/  BSYNC.RECONVERGENT B1 ;  /* 0x0000000000017941 */ /* 0x000fea0003800200 */
.L_x_129:
[----:B------:R-:W-:-:S11]  /*26a0*/  DMUL R6, R30, R6 ;  /* 0x000000061e067228 */ /* 0x000fd60000000000 */
.L_x_102:
[----:B------:R-:W-:Y:S05]  /*26b0*/  BSYNC.RECONVERGENT B0 ;  /* 0x0000000000007941 */ /* 0x000fea0003800200 */
.L_x_98:
[----:B------:R-:W-:Y:S01]  /*26c0*/  DADD R10, -R6, R14 ;  /* 0x00000000060a7229 */ /* 0x000fe2000000010e */
[----:B------:R-:W-:-:S04]  /*26d0*/  IMAD.WIDE R8, R4, 0x8, R20 ;  /* 0x0000000804087825 */ /* 0x000fc800078e0214 */
[C---:B------:R-:W-:Y:S01]  /*26e0*/  IMAD.WIDE R12, R4.reuse, 0x8, R16 ;  /* 0x00000008040c7825 */ /* 0x040fe200078e0210 */
[----:B------:R2:W-:Y:S02]  /*26f0*/  STG.E.64 desc[UR4][R8.64], R14 ;  /* 0x0000000e08007986 */ /* 0x0005e4000c101b04 */
[----:B------:R-:W-:Y:S01]  /*2700*/  DADD R24, -RZ, |R10| ;  /* 0x00000000ff187229 */ /* 0x000fe2000000050a */
[----:B-1----:R-:W-:-:S04]  /*2710*/  IMAD.WIDE R10, R4, 0x8, R18 ;  /* 0x00000008040a7825 */ /* 0x002fc800078e0212 */
[----:B------:R-:W-:Y:S01]  /*2720*/  IMAD.IADD R4, R3, 0x1, R4 ;  /* 0x0000000103047824 */ /* 0x000fe200078e0204 */
[----:B------:R2:W-:Y:S04]  /*2730*/  STG.E.64 desc[UR4][R10.64], R6 ;  /* 0x000000060a007986 */ /* 0x0005e8000c101b04 */
[----:B------:R2:W-:Y:S01]  /*2740*/  STG.E.64 desc[UR4][R12.64], R24 ;  /* 0x000000180c007986 */ /* 0x0005e2000c101b04 */
[----:B------:R-:W-:-:S13]  /*2750*/  ISETP.GE.AND P0, PT, R4, UR6, PT ;  /* 0x0000000604007c0c */ /* 0x000fda000bf06270 */
[----:B--2---:R-:W-:Y:S05]  /*2760*/  @!P0 BRA `(.L_x_131) ;  /* 0xffffffd800688947 */ /* 0x004fea000383ffff */
[----:B------:R-:W-:Y:S05]  /*2770*/  EXIT ;  /* 0x000000000000794d */ /* 0x000fea0003800000 */
        .weak           $__internal_1_$__cuda_sm20_div_rn_f64_full
        .type           $__internal_1_$__cuda_sm20_div_rn_f64_full,@function
        .size           $__internal_1_$__cuda_sm20_div_rn_f64_full,(.L_x_143 - $__internal_1_$__cuda_sm20_div_rn_f64_full)
$__internal_1_$__cuda_sm20_div_rn_f64_full:
[C---:B------:R-:W-:Y:S01]  /*2780*/  FSETP.GEU.AND P0, PT, |R29|.reuse, 1.469367938527859385e-39, PT ;  /* 0x001000001d00780b */ /* 0x040fe20003f0e200 */
[----:B------:R-:W-:Y:S01]  /*2790*/  IMAD.MOV.U32 R38, RZ, RZ, 0x1 ;  /* 0x00000001ff267424 */ /* 0x000fe200078e00ff */
[----:B------:R-:W-:Y:S01]  /*27a0*/  LOP3.LUT R26, R29, 0x800fffff, RZ, 0xc0, !PT ;  /* 0x800fffff1d1a7812 */ /* 0x000fe200078ec0ff */
[----:B------:R-:W-:Y:S01]  /*27b0*/  IMAD.MOV.U32 R32, RZ, RZ, R0 ;  /* 0x000000ffff207224 */ /* 0x000fe200078e0000 */
[----:B------:R-:W-:Y:S01]  /*27c0*/  MOV R33, R7 ;  /* 0x0000000700217202 */ /* 0x000fe20000000f00 */
[----:B------:R-:W-:Y:S01]  /*27d0*/  IMAD.MOV.U32 R0, RZ, RZ, 0x1ca00000 ;  /* 0x1ca00000ff007424 */ /* 0x000fe200078e00ff */
[----:B------:R-:W-:Y:S01]  /*27e0*/  LOP3.LUT R27, R26, 0x3ff00000, RZ, 0xfc, !PT ;  /* 0x3ff000001a1b7812 */ /* 0x000fe200078efcff */
[----:B------:R-:W-:Y:S01]  /*27f0*/  IMAD.MOV.U32 R26, RZ, RZ, R28 ;  /* 0x000000ffff1a7224 */ /* 0x000fe200078e001c */
[C---:B------:R-:W-:Y:S01]  /*2800*/  FSETP.GEU.AND P2, PT, |R33|.reuse, 1.469367938527859385e-39, PT ;  /* 0x001000002100780b */ /* 0x040fe20003f4e200 */
[----:B------:R-:W-:Y:S01]  /*2810*/  BSSY.RECONVERGENT B1, `(.L_x_132) ;  /* 0x0000055000017945 */ /* 0x000fe20003800200 */
[----:B------:R-:W-:-:S02]  /*2820*/  LOP3.LUT R2, R33, 0x7ff00000, RZ, 0xc0, !PT ;  /* 0x7ff0000021027812 */ /* 0x000fc400078ec0ff */
[----:B------:R-:W-:Y:S01]  /*2830*/  LOP3.LUT R7, R29, 0x7ff00000, RZ, 0xc0, !PT ;  /* 0x7ff000001d077812 */ /* 0x000fe200078ec0ff */
[----:B------:R-:W-:-:S03]  /*2840*/  @!P0 DMUL R26, R28, 8.98846567431157953865e+307 ;  /* 0x7fe000001c1a8828 */ /* 0x000fc60000000000 */
[----:B------:R-:W-:-:S03]  /*2850*/  ISETP.GE.U32.AND P1, PT, R2, R7, PT ;  /* 0x000000070200720c */ /* 0x000fc60003f26070 */
[----:B------:R-:W0:Y:S01]  /*2860*/  MUFU.RCP64H R39, R27 ;  /* 0x0000001b00277308 */ /* 0x000e220000001800 */
[----:B------:R-:W-:Y:S02]  /*2870*/  SEL R8, R0, 0x63400000, !P1 ;  /* 0x6340000000087807 */ /* 0x000fe40004800000 */
[----:B------:R-:W-:Y:S02]  /*2880*/  @!P2 LOP3.LUT R9, R29, 0x7ff00000, RZ, 0xc0, !PT ;  /* 0x7ff000001d09a812 */ /* 0x000fe400078ec0ff */
[----:B------:R-:W-:Y:S02]  /*2890*/  @!P0 LOP3.LUT R7, R27, 0x7ff00000, RZ, 0xc0, !PT ;  /* 0x7ff000001b078812 */ /* 0x000fe400078ec0ff */
[----:B------:R-:W-:-:S04]  /*28a0*/  @!P2 ISETP.GE.U32.AND P3, PT, R2, R9, PT ;  /* 0x000000090200a20c */ /* 0x000fc80003f66070 */
[----:B------:R-:W-:-:S04]  /*28b0*/  @!P2 SEL R9, R0, 0x63400000, !P3 ;  /* 0x634000000009a807 */ /* 0x000fc80005800000 */
[----:B------:R-:W-:Y:S01]  /*28c0*/  @!P2 LOP3.LUT R9, R9, 0x80000000, R33, 0xf8, !PT ;  /* 0x800000000909a812 */ /* 0x000fe200078ef821 */
[----:B0-----:R-:W-:-:S03]  /*28d0*/  DFMA R34, R38, -R26, 1 ;  /* 0x3ff000002622742b */ /* 0x001fc6000000081a */
[----:B------:R-:W-:-:S05]  /*28e0*/  @!P2 LOP3.LUT R9, R9, 0x100000, RZ, 0xfc, !PT ;  /* 0x001000000909a812 */ /* 0x000fca00078efcff */
[----:B------:R-:W-:-:S08]  /*28f0*/  DFMA R34, R34, R34, R34 ;  /* 0x000000222222722b */ /* 0x000fd00000000022 */
[----:B------:R-:W-:Y:S01]  /*2900*/  DFMA R38, R38, R34, R38 ;  /* 0x000000222626722b */ /* 0x000fe20000000026 */
[----:B------:R-:W-:Y:S01]  /*2910*/  LOP3.LUT R35, R8, 0x800fffff, R33, 0xf8, !PT ;  /* 0x800fffff08237812 */ /* 0x000fe200078ef821 */
[----:B------:R-:W-:Y:S02]  /*2920*/  IMAD.MOV.U32 R34, RZ, RZ, R32 ;  /* 0x000000ffff227224 */ /* 0x000fe400078e0020 */
[----:B------:R-:W-:-:S04]  /*2930*/  @!P2 IMAD.MOV.U32 R8, RZ, RZ, RZ ;  /* 0x000000ffff08a224 */ /* 0x000fc800078e00ff */
[----:B------:R-:W-:Y:S02]  /*2940*/  DFMA R36, R38, -R26, 1 ;  /* 0x3ff000002624742b */ /* 0x000fe4000000081a */
[----:B------:R-:W-:Y:S01]  /*2950*/  @!P2 DFMA R34, R34, 2, -R8 ;  /* 0x400000002222a82b */ /* 0x000fe20000000808 */
[----:B------:R-:W-:-:S05]  /*2960*/  MOV R8, R2 ;  /* 0x0000000200087202 */ /* 0x000fca0000000f00 */
[----:B------:R-:W-:-:S04]  /*2970*/  DFMA R38, R38, R36, R38 ;  /* 0x000000242626722b */ /* 0x000fc80000000026 */
[----:B------:R-:W-:-:S04]  /*2980*/  @!P2 LOP3.LUT R8, R35, 0x7ff00000, RZ, 0xc0, !PT ;  /* 0x7ff000002308a812 */ /* 0x000fc800078ec0ff */
[----:B------:R-:W-:Y:S01]  /*2990*/  DMUL R36, R38, R34 ;  /* 0x0000002226247228 */ /* 0x000fe20000000000 */
[----:B------:R-:W-:-:S05]  /*29a0*/  VIADD R9, R8, 0xffffffff ;  /* 0xffffffff08097836 */ /* 0x000fca0000000000 */
[----:B------:R-:W-:Y:S01]  /*29b0*/  ISETP.GT.U32.AND P0, PT, R9, 0x7feffffe, PT ;  /* 0x7feffffe0900780c */ /* 0x000fe20003f04070 */
[----:B------:R-:W-:Y:S01]  /*29c0*/  VIADD R9, R7, 0xffffffff ;  /* 0xffffffff07097836 */ /* 0x000fe20000000000 */
[----:B------:R-:W-:-:S04]  /*29d0*/  DFMA R40, R36, -R26, R34 ;  /* 0x8000001a2428722b */ /* 0x000fc80000000022 */
[----:B------:R-:W-:-:S04]  /*29e0*/  ISETP.GT.U32.OR P0, PT, R9, 0x7feffffe, P0 ;  /* 0x7feffffe0900780c */ /* 0x000fc80000704470 */
[----:B------:R-:W-:-:S09]  /*29f0*/  DFMA R36, R38, R40, R36 ;  /* 0x000000282624722b */ /* 0x000fd20000000024 */
[----:B------:R-:W-:Y:S05]  /*2a00*/  @P0 BRA `(.L_x_133) ;  /* 0x0000000000740947 */ /* 0x000fea0003800000 */
[----:B------:R-:W-:-:S04]  /*2a10*/  LOP3.LUT R7, R29, 0x7ff00000, RZ, 0xc0, !PT ;  /* 0x7ff000001d077812 */ /* 0x000fc800078ec0ff */
[CC--:B------:R-:W-:Y:S02]  /*2a20*/  VIADDMNMX R8, R2.reuse, -R7.reuse, 0xb9600000, !PT ;  /* 0xb960000002087446 */ /* 0x0c0fe40007800907 */
[----:B------:R-:W-:Y:S02]  /*2a30*/  ISETP.GE.U32.AND P0, PT, R2, R7, PT ;  /* 0x000000070200720c */ /* 0x000fe40003f06070 */
[----:B------:R-:W-:Y:S02]  /*2a40*/  VIMNMX R8, PT, PT, R8, 0x46a00000, PT ;  /* 0x46a0000008087848 */ /* 0x000fe40003fe0100 */
[----:B------:R-:W-:-:S05]  /*2a50*/  SEL R7, R0, 0x63400000, !P0 ;  /* 0x6340000000077807 */ /* 0x000fca0004000000 */
[----:B------:R-:W-:Y:S01]  /*2a60*/  IMAD.IADD R7, R8, 0x1, -R7 ;  /* 0x0000000108077824 */ /* 0x000fe200078e0a07 */
[----:B------:R-:W-:-:S03]  /*2a70*/  MOV R8, RZ ;  /* 0x000000ff00087202 */ /* 0x000fc60000000f00 */
[----:B------:R-:W-:-:S06]  /*2a80*/  VIADD R9, R7, 0x7fe00000 ;  /* 0x7fe0000007097836 */ /* 0x000fcc0000000000 */
[----:B------:R-:W-:-:S10]  /*2a90*/  DMUL R38, R36, R8 ;  /* 0x0000000824267228 */ /* 0x000fd40000000000 */
[----:B------:R-:W-:-:S13]  /*2aa0*/  FSETP.GTU.AND P0, PT, |R39|, 1.469367938527859385e-39, PT ;  /* 0x001000002700780b */ /* 0x000fda0003f0c200 */
[----:B------:R-:W-:Y:S05]  /*2ab0*/  @P0 BRA `(.L_x_134) ;  /* 0x0000000000a80947 */ /* 0x000fea0003800000 */
[----:B------:R-:W-:-:S06]  /*2ac0*/  DFMA R26, R36, -R26, R34 ;  /* 0x8000001a241a722b */ /* 0x000fcc0000000022 */
[----:B------:R-:W-:-:S04]  /*2ad0*/  IMAD.MOV.U32 R26, RZ, RZ, RZ ;  /* 0x000000ffff1a7224 */ /* 0x000fc800078e00ff */
        /* <DEDUP_REMOVED lines=16> */
.L_x_133:
        /* <DEDUP_REMOVED lines=17> */
.L_x_136:
[----:B------:R-:W-:Y:S01]  /*2cf0*/  LOP3.LUT R7, R29, 0x80000, RZ, 0xfc, !PT ;  /* 0x000800001d077812 */ /* 0x000fe200078efcff */
[----:B------:R-:W-:-:S03]  /*2d00*/  IMAD.MOV.U32 R38, RZ, RZ, R28 ;  /* 0x000000ffff267224 */ /* 0x000fc600078e001c */
[----:B------:R-:W-:Y:S01]  /*2d10*/  MOV R39, R7 ;  /* 0x0000000700277202 */ /* 0x000fe20000000f00 */
[----:B------:R-:W-:Y:S06]  /*2d20*/  BRA `(.L_x_134) ;  /* 0x00000000000c7947 */ /* 0x000fec0003800000 */
.L_x_135:
[----:B------:R-:W-:Y:S01]  /*2d30*/  LOP3.LUT R7, R33, 0x80000, RZ, 0xfc, !PT ;  /* 0x0008000021077812 */ /* 0x000fe200078efcff */
[----:B------:R-:W-:-:S04]  /*2d40*/  IMAD.MOV.U32 R38, RZ, RZ, R32 ;  /* 0x000000ffff267224 */ /* 0x000fc800078e0020 */
[----:B------:R-:W-:-:S07]  /*2d50*/  IMAD.MOV.U32 R39, RZ, RZ, R7 ;  /* 0x000000ffff277224 */ /* 0x000fce00078e0007 */
.L_x_134:
[----:B------:R-:W-:Y:S05]  /*2d60*/  BSYNC.RECONVERGENT B1 ;  /* 0x0000000000017941 */ /* 0x000fea0003800200 */
.L_x_132:
[----:B------:R-:W-:Y:S01]  /*2d70*/  IMAD.MOV.U32 R8, RZ, RZ, R6 ;  /* 0x000000ffff087224 */ /* 0x000fe200078e0006 */
[----:B------:R-:W-:Y:S01]  /*2d80*/  MOV R7, R39 ;  /* 0x0000002700077202 */ /* 0x000fe20000000f00 */
[----:B------:R-:W-:Y:S02]  /*2d90*/  IMAD.MOV.U32 R9, RZ, RZ, 0x0 ;  /* 0x00000000ff097424 */ /* 0x000fe400078e00ff */
[----:B------:R-:W-:Y:S02]  /*2da0*/  IMAD.MOV.U32 R0, RZ, RZ, R38 ;  /* 0x000000ffff007224 */ /* 0x000fe400078e0026 */
[----:B------:R-:W-:Y:S05]  /*2db0*/  RET.REL.NODEC R8 `(_Z21test_fast_exp_kernelsPdS_S_S_ii) ;  /* 0xffffffd008907950 */ /* 0x000fea0003c3ffff */
.L_x_137:
        /* <DEDUP_REMOVED lines=12> */
.L_x_143:


//--------------------- .nv.shared.reserved.0     --------------------------
	.section	.nv.shared.reserved.0,"aw",@nobits
	.weak		__nv_reservedSMEM_offset_0_alias
	.size		__nv_reservedSMEM_offset_0_alias, 0, 64
	.other		__nv_reservedSMEM_offset_0_alias,@"STO_CUDA_RESERVED_SHARED STV_DEFAULT"
__nv_reservedSMEM_offset_0_alias:
	.zero		0
	.zero		64


//--------------------- .nv.constant0._Z22bench_fast_exp_kernelsPdS_iiid --------------------------
	.section	.nv.constant0._Z22bench_fast_exp_kernelsPdS_iiid,"a",@progbits
	.sectionflags	@""
	.align	4
.nv.constant0._Z22bench_fast_exp_kernelsPdS_iiid:
	.zero		936


//--------------------- .nv.constant0._Z21test_fast_exp_kernelsPdS_S_S_ii --------------------------
	.section	.nv.constant0._Z21test_fast_exp_kernelsPdS_S_S_ii,"a",@progbits
	.sectionflags	@""
	.align	4
.nv.constant0._Z21test_fast_exp_kernelsPdS_S_S_ii:
	.zero		936


//--------------------- SYMBOLS --------------------------

	.type		.nv.reservedSmem.offset0,@object
	.size		.nv.reservedSmem.offset0,0x4
